	.target	sm_100a

	.elftype	@"ET_EXEC"


//--------------------- .note.nv.tkinfo           --------------------------
	.section	.note.nv.tkinfo,"",@"SHT_NOTE"
	.sectionflags	@"SHF_NOTE_NV_TKINFO"
	.tkinfo
        /*0018*/ 	.word	0x00000002
        /*0030*/ 	.string	""
        /*0030*/ 	.string	"ptxas"
        /*0030*/ 	.string	"Cuda compilation tools, release 13.0, V13.0.88"
        /*0030*/ 	.string	"Build cuda_13.0.r13.0/compiler.36424714_0"
        /*0030*/ 	.string	"-arch sm_100a -m 64 "



//--------------------- .note.nv.cuinfo           --------------------------
	.section	.note.nv.cuinfo,"",@"SHT_NOTE"
	.sectionflags	@"SHF_NOTE_NV_CUINFO"
        /*0018*/ 	.short	0x0002
        /*001a*/ 	.short	0x0064
        /*001c*/ 	.short	0x0082
	.zero		2


//--------------------- .nv.info                  --------------------------
	.section	.nv.info,"",@"SHT_CUDA_INFO"
	.align	4


	//----- nvinfo : EIATTR_REGCOUNT
	.align		4
        /*0000*/ 	.byte	0x04, 0x2f
        /*0002*/ 	.short	(.L_19 - .L_18)
	.align		4
.L_18:
        /*0004*/ 	.word	index@(_ZN7cutlass13device_kernelINS_4conv6kernel13ConvUniversalINS1_16ConvProblemShapeILNS1_8OperatorE1ELi3EEENS1_10collective14CollectiveConvINS1_47MainloopSm100TmaUmmaWarpSpecializedImplicitGemmILS5_1ELi8ELi3ELi1ELi2EN4cute5tupleIJNSA_1CILi1EEESD_SD_EEEEENSB_IJNSC_ILi128EEENSC_ILi64EEENSB_IJNSC_ILi32EEEEEEEEENS_10tfloat32_tESL_NSA_8TiledMMAINSA_8MMA_AtomIJNSA_17SM100_MMA_TF32_SSISL_SL_fLi128ELi64ELNSA_4UMMA5MajorE0ELSQ_1ELNSP_7ScaleInE0ELSR_0EEEEEENSA_6LayoutISE_NSB_IJNSC_ILi0EEESV_SV_EEEEENSB_IJNSA_10UnderscoreESY_SY_EEEEENS7_6detail27Sm100ImplicitGemmTileTraitsINSA_20SM90_TMA_LOAD_IM2COLENSA_14ComposedLayoutINSA_7SwizzleILi3ELi4ELi3EEENSA_18smem_ptr_flag_bitsILi32EEENSU_INSB_IJNSC_ILi8EEESI_EEENSB_IJSI_SD_EEEEEEEvEENS12_INSA_13SM90_TMA_LOADENS14_INS15_ILi2ELi5ELi2EEES18_NSU_INSB_IJSI_NSC_ILi4EEEEEENSB_IJSD_SI_EEEEEEEvEEEENS_8epilogue10collective18CollectiveEpilogueINS1O_23Sm100TmaWarpSpecializedILi4ELi2ELi16ELb1ELb0EEEJSK_NSB_IJNSU_ISG_SD_EENSU_INSC_ILi16EEESD_EEEEESL_NSB_IJNSB_IJllllEEESD_SV_EEESL_S1Y_NS1O_6fusion15FusionCallbacksIS1S_NS1Z_17LinearCombinationISL_fSL_fLNS_15FloatRoundStyleE2EEESK_S1W_JEEENSA_5SM1004TMEM4LOAD26SM100_TMEM_LOAD_32dp32b16xES13_NS14_INS15_ILi2ELi4ELi3EEES18_NSU_INSB_IJS19_S1U_EEENSB_IJS1U_SD_EEEEEEENSA_39AutoVectorizingCopyWithAssumedAlignmentILi128EEENSA_21SM90_TMA_STORE_IM2COLES2D_S2F_S2F_EEEvvEEEEvNT_6ParamsE)
        /*0008*/ 	.word	0x00000060


	//----- nvinfo : EIATTR_FRAME_SIZE
	.align		4
.L_19:
        /*000c*/ 	.byte	0x04, 0x11
        /*000e*/ 	.short	(.L_21 - .L_20)
	.align		4
.L_20:
        /*0010*/ 	.word	index@($__internal_2_$__cuda_sm10x_tcgen05_guardrail_trap_unallocated_columns_being_dealloced)
        /*0014*/ 	.word	0x00000008


	//----- nvinfo : EIATTR_FRAME_SIZE
	.align		4
.L_21:
        /*0018*/ 	.byte	0x04, 0x11
        /*001a*/ 	.short	(.L_23 - .L_22)
	.align		4
.L_22:
        /*001c*/ 	.word	index@($__internal_1_$__cuda_sm10x_tcgen05_guardrail_trap_phase_invalid_during_alloc)
        /*0020*/ 	.word	0x00000008


	//----- nvinfo : EIATTR_FRAME_SIZE
	.align		4
.L_23:
        /*0024*/ 	.byte	0x04, 0x11
        /*0026*/ 	.short	(.L_25 - .L_24)
	.align		4
.L_24:
        /*0028*/ 	.word	index@($__internal_0_$__cuda_sm10x_tcgen05_guardrail_trap_col_being_dealloced_not_returned_by_alloc)
        /*002c*/ 	.word	0x00000008


	//----- nvinfo : EIATTR_FRAME_SIZE
	.align		4
.L_25:
        /*0030*/ 	.byte	0x04, 0x11
        /*0032*/ 	.short	(.L_27 - .L_26)
	.align		4
.L_26:
        /*0034*/ 	.word	index@(_ZN7cutlass13device_kernelINS_4conv6kernel13ConvUniversalINS1_16ConvProblemShapeILNS1_8OperatorE1ELi3EEENS1_10collective14CollectiveConvINS1_47MainloopSm100TmaUmmaWarpSpecializedImplicitGemmILS5_1ELi8ELi3ELi1ELi2EN4cute5tupleIJNSA_1CILi1EEESD_SD_EEEEENSB_IJNSC_ILi128EEENSC_ILi64EEENSB_IJNSC_ILi32EEEEEEEEENS_10tfloat32_tESL_NSA_8TiledMMAINSA_8MMA_AtomIJNSA_17SM100_MMA_TF32_SSISL_SL_fLi128ELi64ELNSA_4UMMA5MajorE0ELSQ_1ELNSP_7ScaleInE0ELSR_0EEEEEENSA_6LayoutISE_NSB_IJNSC_ILi0EEESV_SV_EEEEENSB_IJNSA_10UnderscoreESY_SY_EEEEENS7_6detail27Sm100ImplicitGemmTileTraitsINSA_20SM90_TMA_LOAD_IM2COLENSA_14ComposedLayoutINSA_7SwizzleILi3ELi4ELi3EEENSA_18smem_ptr_flag_bitsILi32EEENSU_INSB_IJNSC_ILi8EEESI_EEENSB_IJSI_SD_EEEEEEEvEENS12_INSA_13SM90_TMA_LOADENS14_INS15_ILi2ELi5ELi2EEES18_NSU_INSB_IJSI_NSC_ILi4EEEEEENSB_IJSD_SI_EEEEEEEvEEEENS_8epilogue10collective18CollectiveEpilogueINS1O_23Sm100TmaWarpSpecializedILi4ELi2ELi16ELb1ELb0EEEJSK_NSB_IJNSU_ISG_SD_EENSU_INSC_ILi16EEESD_EEEEESL_NSB_IJNSB_IJllllEEESD_SV_EEESL_S1Y_NS1O_6fusion15FusionCallbacksIS1S_NS1Z_17LinearCombinationISL_fSL_fLNS_15FloatRoundStyleE2EEESK_S1W_JEEENSA_5SM1004TMEM4LOAD26SM100_TMEM_LOAD_32dp32b16xES13_NS14_INS15_ILi2ELi4ELi3EEES18_NSU_INSB_IJS19_S1U_EEENSB_IJS1U_SD_EEEEEEENSA_39AutoVectorizingCopyWithAssumedAlignmentILi128EEENSA_21SM90_TMA_STORE_IM2COLES2D_S2F_S2F_EEEvvEEEEvNT_6ParamsE)
        /*0038*/ 	.word	0x00000008


	//----- nvinfo : EIATTR_MIN_STACK_SIZE
	.align		4
.L_27:
        /*003c*/ 	.byte	0x04, 0x12
        /*003e*/ 	.short	(.L_29 - .L_28)
	.align		4
.L_28:
        /*0040*/ 	.word	index@(_ZN7cutlass13device_kernelINS_4conv6kernel13ConvUniversalINS1_16ConvProblemShapeILNS1_8OperatorE1ELi3EEENS1_10collective14CollectiveConvINS1_47MainloopSm100TmaUmmaWarpSpecializedImplicitGemmILS5_1ELi8ELi3ELi1ELi2EN4cute5tupleIJNSA_1CILi1EEESD_SD_EEEEENSB_IJNSC_ILi128EEENSC_ILi64EEENSB_IJNSC_ILi32EEEEEEEEENS_10tfloat32_tESL_NSA_8TiledMMAINSA_8MMA_AtomIJNSA_17SM100_MMA_TF32_SSISL_SL_fLi128ELi64ELNSA_4UMMA5MajorE0ELSQ_1ELNSP_7ScaleInE0ELSR_0EEEEEENSA_6LayoutISE_NSB_IJNSC_ILi0EEESV_SV_EEEEENSB_IJNSA_10UnderscoreESY_SY_EEEEENS7_6detail27Sm100ImplicitGemmTileTraitsINSA_20SM90_TMA_LOAD_IM2COLENSA_14ComposedLayoutINSA_7SwizzleILi3ELi4ELi3EEENSA_18smem_ptr_flag_bitsILi32EEENSU_INSB_IJNSC_ILi8EEESI_EEENSB_IJSI_SD_EEEEEEEvEENS12_INSA_13SM90_TMA_LOADENS14_INS15_ILi2ELi5ELi2EEES18_NSU_INSB_IJSI_NSC_ILi4EEEEEENSB_IJSD_SI_EEEEEEEvEEEENS_8epilogue10collective18CollectiveEpilogueINS1O_23Sm100TmaWarpSpecializedILi4ELi2ELi16ELb1ELb0EEEJSK_NSB_IJNSU_ISG_SD_EENSU_INSC_ILi16EEESD_EEEEESL_NSB_IJNSB_IJllllEEESD_SV_EEESL_S1Y_NS1O_6fusion15FusionCallbacksIS1S_NS1Z_17LinearCombinationISL_fSL_fLNS_15FloatRoundStyleE2EEESK_S1W_JEEENSA_5SM1004TMEM4LOAD26SM100_TMEM_LOAD_32dp32b16xES13_NS14_INS15_ILi2ELi4ELi3EEES18_NSU_INSB_IJS19_S1U_EEENSB_IJS1U_SD_EEEEEEENSA_39AutoVectorizingCopyWithAssumedAlignmentILi128EEENSA_21SM90_TMA_STORE_IM2COLES2D_S2F_S2F_EEEvvEEEEvNT_6ParamsE)
        /*0044*/ 	.word	0x00000008
.L_29:


//--------------------- .nv.compat                --------------------------
	.section	.nv.compat,"",@"SHT_CUDA_COMPAT_INFO"
	.align	4
        /*0000*/ 	.byte	0x02, 0x09, 0x01, 0x00, 0x02, 0x02, 0x02, 0x00, 0x02, 0x05, 0x05, 0x00, 0x03, 0x07, 0x01, 0x01
        /*0010*/ 	.byte	0x02, 0x03, 0x01, 0x00, 0x02, 0x06, 0x01, 0x00, 0x04, 0x0b, 0x08, 0x00, 0x09, 0x00, 0x00, 0x00
        /*0020*/ 	.byte	0x00, 0x00, 0x00, 0x00


//--------------------- .nv.info._ZN7cutlass13device_kernelINS_4conv6kernel13ConvUniversalINS1_16ConvProblemShapeILNS1_8OperatorE1ELi3EEENS1_10collective14CollectiveConvINS1_47MainloopSm100TmaUmmaWarpSpecializedImplicitGemmILS5_1ELi8ELi3ELi1ELi2EN4cute5tupleIJNSA_1CILi1EEESD_SD_EEEEENSB_IJNSC_ILi128EEENSC_ILi64EEENSB_IJNSC_ILi32EEEEEEEEENS_10tfloat32_tESL_NSA_8TiledMMAINSA_8MMA_AtomIJNSA_17SM100_MMA_TF32_SSISL_SL_fLi128ELi64ELNSA_4UMMA5MajorE0ELSQ_1ELNSP_7ScaleInE0ELSR_0EEEEEENSA_6LayoutISE_NSB_IJNSC_ILi0EEESV_SV_EEEEENSB_IJNSA_10UnderscoreESY_SY_EEEEENS7_6detail27Sm100ImplicitGemmTileTraitsINSA_20SM90_TMA_LOAD_IM2COLENSA_14ComposedLayoutINSA_7SwizzleILi3ELi4ELi3EEENSA_18smem_ptr_flag_bitsILi32EEENSU_INSB_IJNSC_ILi8EEESI_EEENSB_IJSI_SD_EEEEEEEvEENS12_INSA_13SM90_TMA_LOADENS14_INS15_ILi2ELi5ELi2EEES18_NSU_INSB_IJSI_NSC_ILi4EEEEEENSB_IJSD_SI_EEEEEEEvEEEENS_8epilogue10collective18CollectiveEpilogueINS1O_23Sm100TmaWarpSpecializedILi4ELi2ELi16ELb1ELb0EEEJSK_NSB_IJNSU_ISG_SD_EENSU_INSC_ILi16EEESD_EEEEESL_NSB_IJNSB_IJllllEEESD_SV_EEESL_S1Y_NS1O_6fusion15FusionCallbacksIS1S_NS1Z_17LinearCombinationISL_fSL_fLNS_15FloatRoundStyleE2EEESK_S1W_JEEENSA_5SM1004TMEM4LOAD26SM100_TMEM_LOAD_32dp32b16xES13_NS14_INS15_ILi2ELi4ELi3EEES18_NSU_INSB_IJS19_S1U_EEENSB_IJS1U_SD_EEEEEEENSA_39AutoVectorizingCopyWithAssumedAlignmentILi128EEENSA_21SM90_TMA_STORE_IM2COLES2D_S2F_S2F_EEEvvEEEEvNT_6ParamsE --------------------------
	.section	.nv.info._ZN7cutlass13device_kernelINS_4conv6kernel13ConvUniversalINS1_16ConvProblemShapeILNS1_8OperatorE1ELi3EEENS1_10collective14CollectiveConvINS1_47MainloopSm100TmaUmmaWarpSpecializedImplicitGemmILS5_1ELi8ELi3ELi1ELi2EN4cute5tupleIJNSA_1CILi1EEESD_SD_EEEEENSB_IJNSC_ILi128EEENSC_ILi64EEENSB_IJNSC_ILi32EEEEEEEEENS_10tfloat32_tESL_NSA_8TiledMMAINSA_8MMA_AtomIJNSA_17SM100_MMA_TF32_SSISL_SL_fLi128ELi64ELNSA_4UMMA5MajorE0ELSQ_1ELNSP_7ScaleInE0ELSR_0EEEEEENSA_6LayoutISE_NSB_IJNSC_ILi0EEESV_SV_EEEEENSB_IJNSA_10UnderscoreESY_SY_EEEEENS7_6detail27Sm100ImplicitGemmTileTraitsINSA_20SM90_TMA_LOAD_IM2COLENSA_14ComposedLayoutINSA_7SwizzleILi3ELi4ELi3EEENSA_18smem_ptr_flag_bitsILi32EEENSU_INSB_IJNSC_ILi8EEESI_EEENSB_IJSI_SD_EEEEEEEvEENS12_INSA_13SM90_TMA_LOADENS14_INS15_ILi2ELi5ELi2EEES18_NSU_INSB_IJSI_NSC_ILi4EEEEEENSB_IJSD_SI_EEEEEEEvEEEENS_8epilogue10collective18CollectiveEpilogueINS1O_23Sm100TmaWarpSpecializedILi4ELi2ELi16ELb1ELb0EEEJSK_NSB_IJNSU_ISG_SD_EENSU_INSC_ILi16EEESD_EEEEESL_NSB_IJNSB_IJllllEEESD_SV_EEESL_S1Y_NS1O_6fusion15FusionCallbacksIS1S_NS1Z_17LinearCombinationISL_fSL_fLNS_15FloatRoundStyleE2EEESK_S1W_JEEENSA_5SM1004TMEM4LOAD26SM100_TMEM_LOAD_32dp32b16xES13_NS14_INS15_ILi2ELi4ELi3EEES18_NSU_INSB_IJS19_S1U_EEENSB_IJS1U_SD_EEEEEEENSA_39AutoVectorizingCopyWithAssumedAlignmentILi128EEENSA_21SM90_TMA_STORE_IM2COLES2D_S2F_S2F_EEEvvEEEEvNT_6ParamsE,"",@"SHT_CUDA_INFO"
	.sectionflags	@""
	.align	4


	//----- nvinfo : EIATTR_CUDA_API_VERSION
	.align		4
        /*0000*/ 	.byte	0x04, 0x37
        /*0002*/ 	.short	(.L_31 - .L_30)
.L_30:
        /*0004*/ 	.word	0x00000082


	//----- nvinfo : EIATTR_KPARAM_INFO
	.align		4
.L_31:
        /*0008*/ 	.byte	0x04, 0x17
        /*000a*/ 	.short	(.L_33 - .L_32)
.L_32:
        /*000c*/ 	.word	0x00000000
        /*0010*/ 	.short	0x0000
        /*0012*/ 	.short	0x0000
        /*0014*/ 	.byte	0x00, 0xf0, 0x01, 0x24


	//----- nvinfo : EIATTR_AT_ENTRY_FRAGMENTS
	.align		4
.L_33:
        /*0018*/ 	.byte	0x04, 0x4f
        /*001a*/ 	.short	(.L_35 - .L_34)


	//   ....[0]....
.L_34:
        /*001c*/ 	.word	0x00000006


	//----- nvinfo : EIATTR_RESERVED_SMEM_USED
	.align		4
.L_35:
        /*0020*/ 	.byte	0x01, 0x41
	.zero		2


	//----- nvinfo : EIATTR_SPARSE_MMA_MASK
	.align		4
        /*0024*/ 	.byte	0x03, 0x50
        /*0026*/ 	.short	0x0000


	//----- nvinfo : EIATTR_TCGEN05_1CTA_USED
	.align		4
        /*0028*/ 	.byte	0x01, 0x51
	.zero		2


	//----- nvinfo : EIATTR_MAXREG_COUNT
	.align		4
        /*002c*/ 	.byte	0x03, 0x1b
        /*002e*/ 	.short	0x00ff


	//----- nvinfo : EIATTR_NUM_BARRIERS
	.align		4
        /*0030*/ 	.byte	0x02, 0x4c
        /*0032*/ 	.byte	0x07
	.zero		1


	//----- nvinfo : EIATTR_EXTERNS
	.align		4
        /*0034*/ 	.byte	0x04, 0x0f
        /*0036*/ 	.short	(.L_37 - .L_36)


	//   ....[0]....
	.align		4
.L_36:
        /*0038*/ 	.word	index@(__assertfail)


	//----- nvinfo : EIATTR_MERCURY_ISA_VERSION
	.align		4
.L_37:
        /*003c*/ 	.byte	0x03, 0x5f
        /*003e*/ 	.short	0x0101


	//----- nvinfo : EIATTR_INT_WARP_WIDE_INSTR_OFFSETS
	.align		4
        /*0040*/ 	.byte	0x04, 0x31
        /*0042*/ 	.short	(.L_39 - .L_38)


	//   ....[0]....
.L_38:
        /*0044*/ 	.word	0x00003ff0


	//   ....[1]....
        /*0048*/ 	.word	0x00004010


	//   ....[2]....
        /*004c*/ 	.word	0x00004040


	//   ....[3]....
        /*0050*/ 	.word	0x00004dd0


	//   ....[4]....
        /*0054*/ 	.word	0x00004e40


	//   ....[5]....
        /*0058*/ 	.word	0x00004f50


	//   ....[6]....
        /*005c*/ 	.word	0x00004fd0


	//   ....[7]....
        /*0060*/ 	.word	0x000050d0


	//   ....[8]....
        /*0064*/ 	.word	0x00005170


	//   ....[9]....
        /*0068*/ 	.word	0x00005260


	//   ....[10]....
        /*006c*/ 	.word	0x00005360


	//----- nvinfo : EIATTR_COOP_GROUP_MASK_REGIDS
	.align		4
.L_39:
        /*0070*/ 	.byte	0x04, 0x29
        /*0072*/ 	.short	(.L_41 - .L_40)


	//   ....[0]....
.L_40:
        /*0074*/ 	.word	0xffffffff


	//   ....[1]....
        /*0078*/ 	.word	0xffffffff


	//   ....[2]....
        /*007c*/ 	.word	0xffffffff


	//   ....[3]....
        /*0080*/ 	.word	0xffffffff


	//   ....[4]....
        /*0084*/ 	.word	0xffffffff


	//   ....[5]....
        /*0088*/ 	.word	0xffffffff


	//   ....[6]....
        /*008c*/ 	.word	0xffffffff


	//   ....[7]....
        /*0090*/ 	.word	0xffffffff


	//   ....[8]....
        /*0094*/ 	.word	0xffffffff


	//   ....[9]....
        /*0098*/ 	.word	0xffffffff


	//   ....[10]....
        /*009c*/ 	.word	0xffffffff


	//   ....[11]....
        /*00a0*/ 	.word	0xffffffff


	//----- nvinfo : EIATTR_COOP_GROUP_INSTR_OFFSETS
	.align		4
.L_41:
        /*00a4*/ 	.byte	0x04, 0x28
        /*00a6*/ 	.short	(.L_43 - .L_42)


	//   ....[0]....
.L_42:
        /*00a8*/ 	.word	0x00000090


	//   ....[1]....
        /*00ac*/ 	.word	0x00000500


	//   ....[2]....
        /*00b0*/ 	.word	0x000006f0


	//   ....[3]....
        /*00b4*/ 	.word	0x00000890


	//   ....[4]....
        /*00b8*/ 	.word	0x00000990


	//   ....[5]....
        /*00bc*/ 	.word	0x00000ae0


	//   ....[6]....
        /*00c0*/ 	.word	0x00002440


	//   ....[7]....
        /*00c4*/ 	.word	0x00003320


	//   ....[8]....
        /*00c8*/ 	.word	0x00003530


	//   ....[9]....
        /*00cc*/ 	.word	0x00003560


	//   ....[10]....
        /*00d0*/ 	.word	0x00003ed0


	//   ....[11]....
        /*00d4*/ 	.word	0x00004110


	//----- nvinfo : EIATTR_VRC_CTA_INIT_COUNT
	.align		4
.L_43:
        /*00d8*/ 	.byte	0x02, 0x4a
        /*00da*/ 	.byte	0x80
	.zero		1


	//----- nvinfo : EIATTR_SYSCALL_OFFSETS
	.align		4
        /*00dc*/ 	.byte	0x04, 0x46
        /*00de*/ 	.short	(.L_45 - .L_44)


	//   ....[0]....
.L_44:
        /*00e0*/ 	.word	0x00005f70


	//   ....[1]....
        /*00e4*/ 	.word	0x00006060


	//   ....[2]....
        /*00e8*/ 	.word	0x00006a30


	//   ....[3]....
        /*00ec*/ 	.word	0x000073e0


	//   ....[4]....
        /*00f0*/ 	.word	0x00007d60


	//   ....[5]....
        /*00f4*/ 	.word	0x000086d0


	//----- nvinfo : EIATTR_MBARRIER_INSTR_OFFSETS
	.align		4
.L_45:
        /*00f8*/ 	.byte	0x04, 0x39
        /*00fa*/ 	.short	(.L_47 - .L_46)


	//   ....[0]....
.L_46:
        /*00fc*/ 	.word	0x000005e0
        /*0100*/ 	.word	0x000000ff
        /*0104*/ 	.word	0x00000000
        /*0108*/ 	.short	0x0100
        /*010a*/ 	.byte	0x04
	.zero		1


	//   ....[1]....
        /*010c*/ 	.word	0x000005f0
        /*0110*/ 	.word	0x000000ff
        /*0114*/ 	.word	0x00000040
        /*0118*/ 	.short	0x0100
        /*011a*/ 	.byte	0x04
	.zero		1


	//   ....[2]....
        /*011c*/ 	.word	0x00000600
        /*0120*/ 	.word	0x000000ff
        /*0124*/ 	.word	0x00000008
        /*0128*/ 	.short	0x0100
        /*012a*/ 	.byte	0x04
	.zero		1


	//   ....[3]....
        /*012c*/ 	.word	0x00000610
        /*0130*/ 	.word	0x000000ff
        /*0134*/ 	.word	0x00000048
        /*0138*/ 	.short	0x0100
        /*013a*/ 	.byte	0x04
	.zero		1


	//   ....[4]....
        /*013c*/ 	.word	0x00000620
        /*0140*/ 	.word	0x000000ff
        /*0144*/ 	.word	0x00000010
        /*0148*/ 	.short	0x0100
        /*014a*/ 	.byte	0x04
	.zero		1


	//   ....[5]....
        /*014c*/ 	.word	0x00000630
        /*0150*/ 	.word	0x000000ff
        /*0154*/ 	.word	0x00000050
        /*0158*/ 	.short	0x0100
        /*015a*/ 	.byte	0x04
	.zero		1


	//   ....[6]....
        /*015c*/ 	.word	0x00000640
        /*0160*/ 	.word	0x000000ff
        /*0164*/ 	.word	0x00000018
        /*0168*/ 	.short	0x0100
        /*016a*/ 	.byte	0x04
	.zero		1


	//   ....[7]....
        /*016c*/ 	.word	0x00000650
        /*0170*/ 	.word	0x000000ff
        /*0174*/ 	.word	0x00000058
        /*0178*/ 	.short	0x0100
        /*017a*/ 	.byte	0x04
	.zero		1


	//   ....[8]....
        /*017c*/ 	.word	0x00000660
        /*0180*/ 	.word	0x000000ff
        /*0184*/ 	.word	0x00000020
        /*0188*/ 	.short	0x0100
        /*018a*/ 	.byte	0x04
	.zero		1


	//   ....[9]....
        /*018c*/ 	.word	0x00000670
        /*0190*/ 	.word	0x000000ff
        /*0194*/ 	.word	0x00000060
        /*0198*/ 	.short	0x0100
        /*019a*/ 	.byte	0x04
	.zero		1


	//   ....[10]....
        /*019c*/ 	.word	0x00000680
        /*01a0*/ 	.word	0x000000ff
        /*01a4*/ 	.word	0x00000028
        /*01a8*/ 	.short	0x0100
        /*01aa*/ 	.byte	0x04
	.zero		1


	//   ....[11]....
        /*01ac*/ 	.word	0x00000690
        /*01b0*/ 	.word	0x000000ff
        /*01b4*/ 	.word	0x00000068
        /*01b8*/ 	.short	0x0100
        /*01ba*/ 	.byte	0x04
	.zero		1


	//   ....[12]....
        /*01bc*/ 	.word	0x000006a0
        /*01c0*/ 	.word	0x000000ff
        /*01c4*/ 	.word	0x00000030
        /*01c8*/ 	.short	0x0100
        /*01ca*/ 	.byte	0x04
	.zero		1


	//   ....[13]....
        /*01cc*/ 	.word	0x000006b0
        /*01d0*/ 	.word	0x000000ff
        /*01d4*/ 	.word	0x00000070
        /*01d8*/ 	.short	0x0100
        /*01da*/ 	.byte	0x04
	.zero		1


	//   ....[14]....
        /*01dc*/ 	.word	0x000006c0
        /*01e0*/ 	.word	0x000000ff
        /*01e4*/ 	.word	0x00000038
        /*01e8*/ 	.short	0x0100
        /*01ea*/ 	.byte	0x04
	.zero		1


	//   ....[15]....
        /*01ec*/ 	.word	0x000006d0
        /*01f0*/ 	.word	0x000000ff
        /*01f4*/ 	.word	0x00000078
        /*01f8*/ 	.short	0x0100
        /*01fa*/ 	.byte	0x04
	.zero		1


	//   ....[16]....
        /*01fc*/ 	.word	0x00000800
        /*0200*/ 	.word	0x000000ff
        /*0204*/ 	.word	0x00000080
        /*0208*/ 	.short	0x0100
        /*020a*/ 	.byte	0x04
	.zero		1


	//   ....[17]....
        /*020c*/ 	.word	0x00000810
        /*0210*/ 	.word	0x000000ff
        /*0214*/ 	.word	0x000000a0
        /*0218*/ 	.short	0x0100
        /*021a*/ 	.byte	0x04
	.zero		1


	//   ....[18]....
        /*021c*/ 	.word	0x00000820
        /*0220*/ 	.word	0x000000ff
        /*0224*/ 	.word	0x00000088
        /*0228*/ 	.short	0x0100
        /*022a*/ 	.byte	0x04
	.zero		1


	//   ....[19]....
        /*022c*/ 	.word	0x00000830
        /*0230*/ 	.word	0x000000ff
        /*0234*/ 	.word	0x000000a8
        /*0238*/ 	.short	0x0100
        /*023a*/ 	.byte	0x04
	.zero		1


	//   ....[20]....
        /*023c*/ 	.word	0x00000840
        /*0240*/ 	.word	0x000000ff
        /*0244*/ 	.word	0x00000090
        /*0248*/ 	.short	0x0100
        /*024a*/ 	.byte	0x04
	.zero		1


	//   ....[21]....
        /*024c*/ 	.word	0x00000850
        /*0250*/ 	.word	0x000000ff
        /*0254*/ 	.word	0x000000b0
        /*0258*/ 	.short	0x0100
        /*025a*/ 	.byte	0x04
	.zero		1


	//   ....[22]....
        /*025c*/ 	.word	0x00000860
        /*0260*/ 	.word	0x000000ff
        /*0264*/ 	.word	0x00000098
        /*0268*/ 	.short	0x0100
        /*026a*/ 	.byte	0x04
	.zero		1


	//   ....[23]....
        /*026c*/ 	.word	0x00000870
        /*0270*/ 	.word	0x000000ff
        /*0274*/ 	.word	0x000000b8
        /*0278*/ 	.short	0x0100
        /*027a*/ 	.byte	0x04
	.zero		1


	//   ....[24]....
        /*027c*/ 	.word	0x00000960
        /*0280*/ 	.word	0x000000ff
        /*0284*/ 	.word	0x000000c0
        /*0288*/ 	.short	0x0100
        /*028a*/ 	.byte	0x06
	.zero		1


	//   ....[25]....
        /*028c*/ 	.word	0x00000970
        /*0290*/ 	.word	0x000000ff
        /*0294*/ 	.word	0x000000c8
        /*0298*/ 	.short	0x0100
        /*029a*/ 	.byte	0x06
	.zero		1


	//   ....[26]....
        /*029c*/ 	.word	0x00000ab0
        /*02a0*/ 	.word	0x000000ff
        /*02a4*/ 	.word	0x000000d0
        /*02a8*/ 	.short	0x0100
        /*02aa*/ 	.byte	0x06
	.zero		1


	//   ....[27]....
        /*02ac*/ 	.word	0x00000ac0
        /*02b0*/ 	.word	0x000000ff
        /*02b4*/ 	.word	0x000000d8
        /*02b8*/ 	.short	0x0100
        /*02ba*/ 	.byte	0x06
	.zero		1


	//   ....[28]....
        /*02bc*/ 	.word	0x00000c10
        /*02c0*/ 	.word	0x000000ff
        /*02c4*/ 	.word	0x000000e0
        /*02c8*/ 	.short	0x0100
        /*02ca*/ 	.byte	0x04
	.zero		1


	//   ....[29]....
        /*02cc*/ 	.word	0x00000c20
        /*02d0*/ 	.word	0x000000ff
        /*02d4*/ 	.word	0x000000f0
        /*02d8*/ 	.short	0x0100
        /*02da*/ 	.byte	0x04
	.zero		1


	//   ....[30]....
        /*02dc*/ 	.word	0x00000c30
        /*02e0*/ 	.word	0x000000ff
        /*02e4*/ 	.word	0x000000e8
        /*02e8*/ 	.short	0x0100
        /*02ea*/ 	.byte	0x04
	.zero		1


	//   ....[31]....
        /*02ec*/ 	.word	0x00000c40
        /*02f0*/ 	.word	0x000000ff
        /*02f4*/ 	.word	0x000000f8
        /*02f8*/ 	.short	0x0100
        /*02fa*/ 	.byte	0x04
	.zero		1


	//   ....[32]....
        /*02fc*/ 	.word	0x000015c0
        /*0300*/ 	.word	0x000000ff
        /*0304*/ 	.word	0x00000040
        /*0308*/ 	.short	0x010a
        /*030a*/ 	.byte	0x04
	.zero		1


	//   ....[33]....
        /*030c*/ 	.word	0x000018e0
        /*0310*/ 	.word	0x000000ff
        /*0314*/ 	.word	0x00000040
        /*0318*/ 	.short	0x010a
        /*031a*/ 	.byte	0x11
	.zero		1


	//   ....[34]....
        /*031c*/ 	.word	0x00001a50
        /*0320*/ 	.word	0x000000ff
        /*0324*/ 	.word	0x00000040
        /*0328*/ 	.short	0x010a
        /*032a*/ 	.byte	0x08
	.zero		1


	//   ....[35]....
        /*032c*/ 	.word	0x00001ce0
        /*0330*/ 	.word	0x000000ff
        /*0334*/ 	.word	0x000000c8
        /*0338*/ 	.short	0x0101
        /*033a*/ 	.byte	0x29
	.zero		1


	//   ....[36]....
        /*033c*/ 	.word	0x00001d10
        /*0340*/ 	.word	0x000000ff
        /*0344*/ 	.word	0x00000040
        /*0348*/ 	.short	0x010a
        /*034a*/ 	.byte	0x04
	.zero		1


	//   ....[37]....
        /*034c*/ 	.word	0x00002000
        /*0350*/ 	.word	0x000000ff
        /*0354*/ 	.word	0x00000040
        /*0358*/ 	.short	0x010a
        /*035a*/ 	.byte	0x09
	.zero		1


	//   ....[38]....
        /*035c*/ 	.word	0x00002170
        /*0360*/ 	.word	0x000000ff
        /*0364*/ 	.word	0x00000040
        /*0368*/ 	.short	0x010a
        /*036a*/ 	.byte	0x08
	.zero		1


	//   ....[39]....
        /*036c*/ 	.word	0x00002450
        /*0370*/ 	.word	0x000000ff
        /*0374*/ 	.word	0x000000d0
        /*0378*/ 	.short	0x010a
        /*037a*/ 	.byte	0x29
	.zero		1


	//   ....[40]....
        /*037c*/ 	.word	0x00002510
        /*0380*/ 	.word	0x000000ff
        /*0384*/ 	.word	0x00000000
        /*0388*/ 	.short	0x0101
        /*038a*/ 	.byte	0x04
	.zero		1


	//   ....[41]....
        /*038c*/ 	.word	0x00002b10
        /*0390*/ 	.word	0x000000ff
        /*0394*/ 	.word	0x00000000
        /*0398*/ 	.short	0x010a
        /*039a*/ 	.byte	0x04
	.zero		1


	//   ....[42]....
        /*039c*/ 	.word	0x00002bb0
        /*03a0*/ 	.word	0x000000ff
        /*03a4*/ 	.word	0x00000000
        /*03a8*/ 	.short	0x010a
        /*03aa*/ 	.byte	0x05
	.zero		1


	//   ....[43]....
        /*03ac*/ 	.word	0x00002c50
        /*03b0*/ 	.word	0x000000ff
        /*03b4*/ 	.word	0x00000000
        /*03b8*/ 	.short	0x010a
        /*03ba*/ 	.byte	0x05
	.zero		1


	//   ....[44]....
        /*03bc*/ 	.word	0x00002cf0
        /*03c0*/ 	.word	0x000000ff
        /*03c4*/ 	.word	0x00000000
        /*03c8*/ 	.short	0x010a
        /*03ca*/ 	.byte	0x05
	.zero		1


	//   ....[45]....
        /*03cc*/ 	.word	0x00002d90
        /*03d0*/ 	.word	0x000000ff
        /*03d4*/ 	.word	0x00000000
        /*03d8*/ 	.short	0x010a
        /*03da*/ 	.byte	0x05
	.zero		1


	//   ....[46]....
        /*03dc*/ 	.word	0x00002e30
        /*03e0*/ 	.word	0x000000ff
        /*03e4*/ 	.word	0x00000000
        /*03e8*/ 	.short	0x010a
        /*03ea*/ 	.byte	0x05
	.zero		1


	//   ....[47]....
        /*03ec*/ 	.word	0x00002ed0
        /*03f0*/ 	.word	0x000000ff
        /*03f4*/ 	.word	0x00000000
        /*03f8*/ 	.short	0x010a
        /*03fa*/ 	.byte	0x05
	.zero		1


	//   ....[48]....
        /*03fc*/ 	.word	0x00002f80
        /*0400*/ 	.word	0x00000000
        /*0404*/ 	.word	0x00000000
        /*0408*/ 	.short	0x010a
        /*040a*/ 	.byte	0xff
	.zero		1


	//   ....[49]....
        /*040c*/ 	.word	0x000030d0
        /*0410*/ 	.word	0x000000ff
        /*0414*/ 	.word	0x000000d8
        /*0418*/ 	.short	0x010a
        /*041a*/ 	.byte	0x04
	.zero		1


	//   ....[50]....
        /*041c*/ 	.word	0x00003170
        /*0420*/ 	.word	0x000000ff
        /*0424*/ 	.word	0x000000d0
        /*0428*/ 	.short	0x010a
        /*042a*/ 	.byte	0x04
	.zero		1


	//   ....[51]....
        /*042c*/ 	.word	0x00003210
        /*0430*/ 	.word	0x000000ff
        /*0434*/ 	.word	0x00000000
        /*0438*/ 	.short	0x0101
        /*043a*/ 	.byte	0x05
	.zero		1


	//   ....[52]....
        /*043c*/ 	.word	0x00003250
        /*0440*/ 	.word	0x000000ff
        /*0444*/ 	.word	0x000000d8
        /*0448*/ 	.short	0x0106
        /*044a*/ 	.byte	0x04
	.zero		1


	//   ....[53]....
        /*044c*/ 	.word	0x00003290
        /*0450*/ 	.word	0x00000000
        /*0454*/ 	.word	0x000000d8
        /*0458*/ 	.short	0x010a
        /*045a*/ 	.byte	0xff
	.zero		1


	//   ....[54]....
        /*045c*/ 	.word	0x00003800
        /*0460*/ 	.word	0x000000ff
        /*0464*/ 	.word	0x000000d0
        /*0468*/ 	.short	0x010a
        /*046a*/ 	.byte	0x14
	.zero		1


	//   ....[55]....
        /*046c*/ 	.word	0x000038b0
        /*0470*/ 	.word	0x000000ff
        /*0474*/ 	.word	0x00000000
        /*0478*/ 	.short	0x0101
        /*047a*/ 	.byte	0x19
	.zero		1


	//   ....[56]....
        /*047c*/ 	.word	0x000038c0
        /*0480*/ 	.word	0x000000ff
        /*0484*/ 	.word	0x000000f0
        /*0488*/ 	.short	0x010a
        /*048a*/ 	.byte	0x18
	.zero		1


	//   ....[57]....
        /*048c*/ 	.word	0x00003960
        /*0490*/ 	.word	0x000000ff
        /*0494*/ 	.word	0x00000000
        /*0498*/ 	.short	0x010a
        /*049a*/ 	.byte	0x04
	.zero		1


	//   ....[58]....
        /*049c*/ 	.word	0x000039c0
        /*04a0*/ 	.word	0x000000ff
        /*04a4*/ 	.word	0x00000000
        /*04a8*/ 	.short	0x010a
        /*04aa*/ 	.byte	0x12
	.zero		1


	//   ....[59]....
        /*04ac*/ 	.word	0x00003b10
        /*04b0*/ 	.word	0x000000ff
        /*04b4*/ 	.word	0x00000000
        /*04b8*/ 	.short	0x010a
        /*04ba*/ 	.byte	0x05
	.zero		1


	//   ....[60]....
        /*04bc*/ 	.word	0x00003e20
        /*04c0*/ 	.word	0x000000ff
        /*04c4*/ 	.word	0x00000000
        /*04c8*/ 	.short	0x010a
        /*04ca*/ 	.byte	0x04
	.zero		1


	//   ....[61]....
        /*04cc*/ 	.word	0x00003eb0
        /*04d0*/ 	.word	0x000000ff
        /*04d4*/ 	.word	0x00000000
        /*04d8*/ 	.short	0x010a
        /*04da*/ 	.byte	0x04
	.zero		1


	//   ....[62]....
        /*04dc*/ 	.word	0x00004480
        /*04e0*/ 	.word	0x000000ff
        /*04e4*/ 	.word	0x000000d0
        /*04e8*/ 	.short	0x010a
        /*04ea*/ 	.byte	0x14
	.zero		1


	//   ....[63]....
        /*04ec*/ 	.word	0x00004520
        /*04f0*/ 	.word	0x000000ff
        /*04f4*/ 	.word	0x00000000
        /*04f8*/ 	.short	0x0101
        /*04fa*/ 	.byte	0x2f
	.zero		1


	//   ....[64]....
        /*04fc*/ 	.word	0x00004a70
        /*0500*/ 	.word	0x000000ff
        /*0504*/ 	.word	0x000000c8
        /*0508*/ 	.short	0x010a
        /*050a*/ 	.byte	0x14
	.zero		1


	//   ....[65]....
        /*050c*/ 	.word	0x00004c10
        /*0510*/ 	.word	0x000000ff
        /*0514*/ 	.word	0x000000a0
        /*0518*/ 	.short	0x010a
        /*051a*/ 	.byte	0x14
	.zero		1


	//   ....[66]....
        /*051c*/ 	.word	0x00004ee0
        /*0520*/ 	.word	0x000000ff
        /*0524*/ 	.word	0x00000080
        /*0528*/ 	.short	0x010b
        /*052a*/ 	.byte	0x14
	.zero		1


	//   ....[67]....
        /*052c*/ 	.word	0x00004ef0
        /*0530*/ 	.word	0x000000ff
        /*0534*/ 	.word	0x00000000
        /*0538*/ 	.short	0x0101
        /*053a*/ 	.byte	0x35
	.zero		1


	//   ....[68]....
        /*053c*/ 	.word	0x00004f10
        /*0540*/ 	.word	0x000000ff
        /*0544*/ 	.word	0x000000a8
        /*0548*/ 	.short	0x010a
        /*054a*/ 	.byte	0x14
	.zero		1


	//   ....[69]....
        /*054c*/ 	.word	0x00005060
        /*0550*/ 	.word	0x000000ff
        /*0554*/ 	.word	0x00000088
        /*0558*/ 	.short	0x010b
        /*055a*/ 	.byte	0x14
	.zero		1


	//   ....[70]....
        /*055c*/ 	.word	0x00005070
        /*0560*/ 	.word	0x000000ff
        /*0564*/ 	.word	0x00000000
        /*0568*/ 	.short	0x0101
        /*056a*/ 	.byte	0x32
	.zero		1


	//   ....[71]....
        /*056c*/ 	.word	0x00005090
        /*0570*/ 	.word	0x000000ff
        /*0574*/ 	.word	0x000000b0
        /*0578*/ 	.short	0x010a
        /*057a*/ 	.byte	0x14
	.zero		1


	//   ....[72]....
        /*057c*/ 	.word	0x00005200
        /*0580*/ 	.word	0x000000ff
        /*0584*/ 	.word	0x00000090
        /*0588*/ 	.short	0x010b
        /*058a*/ 	.byte	0x14
	.zero		1


	//   ....[73]....
        /*058c*/ 	.word	0x00005210
        /*0590*/ 	.word	0x000000ff
        /*0594*/ 	.word	0x00000000
        /*0598*/ 	.short	0x0101
        /*059a*/ 	.byte	0x31
	.zero		1


	//   ....[74]....
        /*059c*/ 	.word	0x00005220
        /*05a0*/ 	.word	0x000000ff
        /*05a4*/ 	.word	0x000000b8
        /*05a8*/ 	.short	0x010a
        /*05aa*/ 	.byte	0x14
	.zero		1


	//   ....[75]....
        /*05ac*/ 	.word	0x000053d0
        /*05b0*/ 	.word	0x000000ff
        /*05b4*/ 	.word	0x00000098
        /*05b8*/ 	.short	0x010b
        /*05ba*/ 	.byte	0x14
	.zero		1


	//   ....[76]....
        /*05bc*/ 	.word	0x000053e0
        /*05c0*/ 	.word	0x000000ff
        /*05c4*/ 	.word	0x00000000
        /*05c8*/ 	.short	0x0101
        /*05ca*/ 	.byte	0x30
	.zero		1


	//   ....[77]....
        /*05cc*/ 	.word	0x00005410
        /*05d0*/ 	.word	0x000000ff
        /*05d4*/ 	.word	0x000000a0
        /*05d8*/ 	.short	0x010a
        /*05da*/ 	.byte	0x14
	.zero		1


	//   ....[78]....
        /*05dc*/ 	.word	0x00005430
        /*05e0*/ 	.word	0x000000ff
        /*05e4*/ 	.word	0x000000a8
        /*05e8*/ 	.short	0x010a
        /*05ea*/ 	.byte	0x14
	.zero		1


	//   ....[79]....
        /*05ec*/ 	.word	0x00005450
        /*05f0*/ 	.word	0x000000ff
        /*05f4*/ 	.word	0x000000b0
        /*05f8*/ 	.short	0x010a
        /*05fa*/ 	.byte	0x14
	.zero		1


	//   ....[80]....
        /*05fc*/ 	.word	0x00005490
        /*0600*/ 	.word	0x00000000
        /*0604*/ 	.word	0x000000b8
        /*0608*/ 	.short	0x010a
        /*060a*/ 	.byte	0xff
	.zero		1


	//   ....[81]....
        /*060c*/ 	.word	0x00005810
        /*0610*/ 	.word	0x000000ff
        /*0614*/ 	.word	0x000000d0
        /*0618*/ 	.short	0x010a
        /*061a*/ 	.byte	0x31
	.zero		1


	//   ....[82]....
        /*061c*/ 	.word	0x000058e0
        /*0620*/ 	.word	0x000000ff
        /*0624*/ 	.word	0x00000000
        /*0628*/ 	.short	0x0101
        /*062a*/ 	.byte	0x04
	.zero		1


	//   ....[83]....
        /*062c*/ 	.word	0x00006560
        /*0630*/ 	.word	0x000000ff
        /*0634*/ 	.word	0x00000080
        /*0638*/ 	.short	0x010a
        /*063a*/ 	.byte	0x31
	.zero		1


	//   ....[84]....
        /*063c*/ 	.word	0x00006600
        /*0640*/ 	.word	0x00000059
        /*0644*/ 	.word	0x000000e0
        /*0648*/ 	.short	0x010a
        /*064a*/ 	.byte	0xff
	.zero		1


	//   ....[85]....
        /*064c*/ 	.word	0x00006820
        /*0650*/ 	.word	0x000000ff
        /*0654*/ 	.word	0x00000080
        /*0658*/ 	.short	0x010a
        /*065a*/ 	.byte	0x31
	.zero		1


	//   ....[86]....
        /*065c*/ 	.word	0x00006910
        /*0660*/ 	.word	0x00000059
        /*0664*/ 	.word	0x000000e0
        /*0668*/ 	.short	0x010a
        /*066a*/ 	.byte	0xff
	.zero		1


	//   ....[87]....
        /*066c*/ 	.word	0x00007110
        /*0670*/ 	.word	0x00000000
        /*0674*/ 	.word	0x00000000
        /*0678*/ 	.short	0x0101
        /*067a*/ 	.byte	0xff
	.zero		1


	//   ....[88]....
        /*067c*/ 	.word	0x00007120
        /*0680*/ 	.word	0x00000003
        /*0684*/ 	.word	0x00000080
        /*0688*/ 	.short	0x010a
        /*068a*/ 	.byte	0xff
	.zero		1


	//   ....[89]....
        /*068c*/ 	.word	0x00007200
        /*0690*/ 	.word	0x00000003
        /*0694*/ 	.word	0x00000080
        /*0698*/ 	.short	0x010a
        /*069a*/ 	.byte	0xff
	.zero		1


	//   ....[90]....
        /*069c*/ 	.word	0x00007a90
        /*06a0*/ 	.word	0x0000000e
        /*06a4*/ 	.word	0x00000000
        /*06a8*/ 	.short	0x0101
        /*06aa*/ 	.byte	0xff
	.zero		1


	//   ....[91]....
        /*06ac*/ 	.word	0x00007ab0
        /*06b0*/ 	.word	0x00000028
        /*06b4*/ 	.word	0x00000080
        /*06b8*/ 	.short	0x010a
        /*06ba*/ 	.byte	0xff
	.zero		1


	//   ....[92]....
        /*06bc*/ 	.word	0x00007b80
        /*06c0*/ 	.word	0x00000028
        /*06c4*/ 	.word	0x00000080
        /*06c8*/ 	.short	0x010a
        /*06ca*/ 	.byte	0xff
	.zero		1


	//   ....[93]....
        /*06cc*/ 	.word	0x00008400
        /*06d0*/ 	.word	0x0000000e
        /*06d4*/ 	.word	0x00000000
        /*06d8*/ 	.short	0x0101
        /*06da*/ 	.byte	0xff
	.zero		1


	//   ....[94]....
        /*06dc*/ 	.word	0x00008420
        /*06e0*/ 	.word	0x00000003
        /*06e4*/ 	.word	0x00000080
        /*06e8*/ 	.short	0x010a
        /*06ea*/ 	.byte	0xff
	.zero		1


	//   ....[95]....
        /*06ec*/ 	.word	0x000084f0
        /*06f0*/ 	.word	0x00000003
        /*06f4*/ 	.word	0x00000080
        /*06f8*/ 	.short	0x010a
        /*06fa*/ 	.byte	0xff
	.zero		1


	//   ....[96]....
        /*06fc*/ 	.word	0x000089d0
        /*0700*/ 	.word	0x000000ff
        /*0704*/ 	.word	0x00000000
        /*0708*/ 	.short	0x0101
        /*070a*/ 	.byte	0x04
	.zero		1


	//   ....[97]....
        /*070c*/ 	.word	0x00008de0
        /*0710*/ 	.word	0x00000002
        /*0714*/ 	.word	0x00000000
        /*0718*/ 	.short	0x0101
        /*071a*/ 	.byte	0xff
	.zero		1


	//   ....[98]....
        /*071c*/ 	.word	0x00009060
        /*0720*/ 	.word	0x000000ff
        /*0724*/ 	.word	0x00000000
        /*0728*/ 	.short	0x0101
        /*072a*/ 	.byte	0x04
	.zero		1


	//   ....[99]....
        /*072c*/ 	.word	0x00009090
        /*0730*/ 	.word	0x00000000
        /*0734*/ 	.word	0x00000040
        /*0738*/ 	.short	0x010a
        /*073a*/ 	.byte	0xff
	.zero		1


	//   ....[100]....
        /*073c*/ 	.word	0x000090f0
        /*0740*/ 	.word	0x00000000
        /*0744*/ 	.word	0x00000040
        /*0748*/ 	.short	0x010a
        /*074a*/ 	.byte	0xff
	.zero		1


	//   ....[101]....
        /*074c*/ 	.word	0x00009150
        /*0750*/ 	.word	0x00000000
        /*0754*/ 	.word	0x000000d0
        /*0758*/ 	.short	0x010a
        /*075a*/ 	.byte	0xff
	.zero		1


	//   ....[102]....
        /*075c*/ 	.word	0x000091b0
        /*0760*/ 	.word	0x00000000
        /*0764*/ 	.word	0x00000000
        /*0768*/ 	.short	0x010a
        /*076a*/ 	.byte	0xff
	.zero		1


	//   ....[103]....
        /*076c*/ 	.word	0x00009210
        /*0770*/ 	.word	0x00000000
        /*0774*/ 	.word	0x00000000
        /*0778*/ 	.short	0x010a
        /*077a*/ 	.byte	0xff
	.zero		1


	//   ....[104]....
        /*077c*/ 	.word	0x00009270
        /*0780*/ 	.word	0x00000000
        /*0784*/ 	.word	0x00000000
        /*0788*/ 	.short	0x010a
        /*078a*/ 	.byte	0xff
	.zero		1


	//   ....[105]....
        /*078c*/ 	.word	0x000092d0
        /*0790*/ 	.word	0x00000000
        /*0794*/ 	.word	0x00000000
        /*0798*/ 	.short	0x010a
        /*079a*/ 	.byte	0xff
	.zero		1


	//   ....[106]....
        /*079c*/ 	.word	0x00009330
        /*07a0*/ 	.word	0x00000000
        /*07a4*/ 	.word	0x00000000
        /*07a8*/ 	.short	0x010a
        /*07aa*/ 	.byte	0xff
	.zero		1


	//   ....[107]....
        /*07ac*/ 	.word	0x00009390
        /*07b0*/ 	.word	0x00000000
        /*07b4*/ 	.word	0x00000000
        /*07b8*/ 	.short	0x010a
        /*07ba*/ 	.byte	0xff
	.zero		1


	//   ....[108]....
        /*07bc*/ 	.word	0x000093f0
        /*07c0*/ 	.word	0x00000000
        /*07c4*/ 	.word	0x00000000
        /*07c8*/ 	.short	0x010a
        /*07ca*/ 	.byte	0xff
	.zero		1


	//   ....[109]....
        /*07cc*/ 	.word	0x00009450
        /*07d0*/ 	.word	0x00000004
        /*07d4*/ 	.word	0x000000d8
        /*07d8*/ 	.short	0x010a
        /*07da*/ 	.byte	0xff
	.zero		1


	//   ....[110]....
        /*07dc*/ 	.word	0x000094b0
        /*07e0*/ 	.word	0x00000004
        /*07e4*/ 	.word	0x000000d0
        /*07e8*/ 	.short	0x010a
        /*07ea*/ 	.byte	0xff
	.zero		1


	//   ....[111]....
        /*07ec*/ 	.word	0x00009510
        /*07f0*/ 	.word	0x00000000
        /*07f4*/ 	.word	0x000000d0
        /*07f8*/ 	.short	0x010a
        /*07fa*/ 	.byte	0xff
	.zero		1


	//   ....[112]....
        /*07fc*/ 	.word	0x00009570
        /*0800*/ 	.word	0x00000005
        /*0804*/ 	.word	0x000000f0
        /*0808*/ 	.short	0x010a
        /*080a*/ 	.byte	0xff
	.zero		1


	//   ....[113]....
        /*080c*/ 	.word	0x000095d0
        /*0810*/ 	.word	0x00000000
        /*0814*/ 	.word	0x00000000
        /*0818*/ 	.short	0x010a
        /*081a*/ 	.byte	0xff
	.zero		1


	//   ....[114]....
        /*081c*/ 	.word	0x00009630
        /*0820*/ 	.word	0x00000000
        /*0824*/ 	.word	0x00000000
        /*0828*/ 	.short	0x010a
        /*082a*/ 	.byte	0xff
	.zero		1


	//   ....[115]....
        /*082c*/ 	.word	0x00009690
        /*0830*/ 	.word	0x00000000
        /*0834*/ 	.word	0x00000000
        /*0838*/ 	.short	0x010a
        /*083a*/ 	.byte	0xff
	.zero		1


	//   ....[116]....
        /*083c*/ 	.word	0x000096f0
        /*0840*/ 	.word	0x00000000
        /*0844*/ 	.word	0x000000d0
        /*0848*/ 	.short	0x010a
        /*084a*/ 	.byte	0xff
	.zero		1


	//   ....[117]....
        /*084c*/ 	.word	0x00009750
        /*0850*/ 	.word	0x00000000
        /*0854*/ 	.word	0x000000c8
        /*0858*/ 	.short	0x010a
        /*085a*/ 	.byte	0xff
	.zero		1


	//   ....[118]....
        /*085c*/ 	.word	0x000097b0
        /*0860*/ 	.word	0x00000002
        /*0864*/ 	.word	0x000000a0
        /*0868*/ 	.short	0x010a
        /*086a*/ 	.byte	0xff
	.zero		1


	//   ....[119]....
        /*086c*/ 	.word	0x00009810
        /*0870*/ 	.word	0x00000002
        /*0874*/ 	.word	0x000000a8
        /*0878*/ 	.short	0x010a
        /*087a*/ 	.byte	0xff
	.zero		1


	//   ....[120]....
        /*087c*/ 	.word	0x00009870
        /*0880*/ 	.word	0x00000002
        /*0884*/ 	.word	0x000000b0
        /*0888*/ 	.short	0x010a
        /*088a*/ 	.byte	0xff
	.zero		1


	//   ....[121]....
        /*088c*/ 	.word	0x000098d0
        /*0890*/ 	.word	0x00000000
        /*0894*/ 	.word	0x000000b8
        /*0898*/ 	.short	0x010a
        /*089a*/ 	.byte	0xff
	.zero		1


	//   ....[122]....
        /*089c*/ 	.word	0x00009930
        /*08a0*/ 	.word	0x00000000
        /*08a4*/ 	.word	0x000000a0
        /*08a8*/ 	.short	0x010a
        /*08aa*/ 	.byte	0xff
	.zero		1


	//   ....[123]....
        /*08ac*/ 	.word	0x00009990
        /*08b0*/ 	.word	0x00000000
        /*08b4*/ 	.word	0x000000a8
        /*08b8*/ 	.short	0x010a
        /*08ba*/ 	.byte	0xff
	.zero		1


	//   ....[124]....
        /*08bc*/ 	.word	0x000099f0
        /*08c0*/ 	.word	0x00000000
        /*08c4*/ 	.word	0x000000b0
        /*08c8*/ 	.short	0x010a
        /*08ca*/ 	.byte	0xff
	.zero		1


	//   ....[125]....
        /*08cc*/ 	.word	0x00009a50
        /*08d0*/ 	.word	0x00000000
        /*08d4*/ 	.word	0x000000d0
        /*08d8*/ 	.short	0x010a
        /*08da*/ 	.byte	0xff
	.zero		1


	//   ....[126]....
        /*08dc*/ 	.word	0x00009ab0
        /*08e0*/ 	.word	0x00000002
        /*08e4*/ 	.word	0x00000080
        /*08e8*/ 	.short	0x010a
        /*08ea*/ 	.byte	0xff
	.zero		1


	//   ....[127]....
        /*08ec*/ 	.word	0x00009b00
        /*08f0*/ 	.word	0x00000059
        /*08f4*/ 	.word	0x000000e0
        /*08f8*/ 	.short	0x010a
        /*08fa*/ 	.byte	0xff
	.zero		1


	//   ....[128]....
        /*08fc*/ 	.word	0x00009b50
        /*0900*/ 	.word	0x00000003
        /*0904*/ 	.word	0x00000080
        /*0908*/ 	.short	0x010a
        /*090a*/ 	.byte	0xff
	.zero		1


	//   ....[129]....
        /*090c*/ 	.word	0x00009ba0
        /*0910*/ 	.word	0x00000028
        /*0914*/ 	.word	0x00000080
        /*0918*/ 	.short	0x010a
        /*091a*/ 	.byte	0xff
	.zero		1


	//   ....[130]....
        /*091c*/ 	.word	0x00009bf0
        /*0920*/ 	.word	0x00000003
        /*0924*/ 	.word	0x00000080
        /*0928*/ 	.short	0x010a
        /*092a*/ 	.byte	0xff
	.zero		1


	//----- nvinfo : EIATTR_NUM_MBARRIERS
	.align		4
.L_47:
        /*092c*/ 	.byte	0x03, 0x38
        /*092e*/ 	.short	0x0020


	//----- nvinfo : EIATTR_EXIT_INSTR_OFFSETS
	.align		4
        /*0930*/ 	.byte	0x04, 0x1c
        /*0932*/ 	.short	(.L_49 - .L_48)


	//   ....[0]....
.L_48:
        /*0934*/ 	.word	0x00002fb0


	//   ....[1]....
        /*0938*/ 	.word	0x00003260


	//   ....[2]....
        /*093c*/ 	.word	0x000032c0


	//   ....[3]....
        /*0940*/ 	.word	0x00004120


	//   ....[4]....
        /*0944*/ 	.word	0x000054c0


	//   ....[5]....
        /*0948*/ 	.word	0x00005500


	//   ....[6]....
        /*094c*/ 	.word	0x00008f40


	//   ....[7]....
        /*0950*/ 	.word	0x00008fc0


	//   ....[8]....
        /*0954*/ 	.word	0x00008ff0


	//   ....[9]....
        /*0958*/ 	.word	0x00009070


	//----- nvinfo : EIATTR_MAX_THREADS
	.align		4
.L_49:
        /*095c*/ 	.byte	0x04, 0x05
        /*095e*/ 	.short	(.L_51 - .L_50)
.L_50:
        /*0960*/ 	.word	0x00000100
        /*0964*/ 	.word	0x00000001
        /*0968*/ 	.word	0x00000001


	//----- nvinfo : EIATTR_CRS_STACK_SIZE
	.align		4
.L_51:
        /*096c*/ 	.byte	0x04, 0x1e
        /*096e*/ 	.short	(.L_53 - .L_52)
.L_52:
        /*0970*/ 	.word	0x00000000


	//----- nvinfo : EIATTR_CBANK_PARAM_SIZE
	.align		4
.L_53:
        /*0974*/ 	.byte	0x03, 0x19
        /*0976*/ 	.short	0x0900


	//----- nvinfo : EIATTR_PARAM_CBANK
	.align		4
        /*0978*/ 	.byte	0x04, 0x0a
        /*097a*/ 	.short	(.L_55 - .L_54)
	.align		4
.L_54:
        /*097c*/ 	.word	index@(.nv.constant0._ZN7cutlass13device_kernelINS_4conv6kernel13ConvUniversalINS1_16ConvProblemShapeILNS1_8OperatorE1ELi3EEENS1_10collective14CollectiveConvINS1_47MainloopSm100TmaUmmaWarpSpecializedImplicitGemmILS5_1ELi8ELi3ELi1ELi2EN4cute5tupleIJNSA_1CILi1EEESD_SD_EEEEENSB_IJNSC_ILi128EEENSC_ILi64EEENSB_IJNSC_ILi32EEEEEEEEENS_10tfloat32_tESL_NSA_8TiledMMAINSA_8MMA_AtomIJNSA_17SM100_MMA_TF32_SSISL_SL_fLi128ELi64ELNSA_4UMMA5MajorE0ELSQ_1ELNSP_7ScaleInE0ELSR_0EEEEEENSA_6LayoutISE_NSB_IJNSC_ILi0EEESV_SV_EEEEENSB_IJNSA_10UnderscoreESY_SY_EEEEENS7_6detail27Sm100ImplicitGemmTileTraitsINSA_20SM90_TMA_LOAD_IM2COLENSA_14ComposedLayoutINSA_7SwizzleILi3ELi4ELi3EEENSA_18smem_ptr_flag_bitsILi32EEENSU_INSB_IJNSC_ILi8EEESI_EEENSB_IJSI_SD_EEEEEEEvEENS12_INSA_13SM90_TMA_LOADENS14_INS15_ILi2ELi5ELi2EEES18_NSU_INSB_IJSI_NSC_ILi4EEEEEENSB_IJSD_SI_EEEEEEEvEEEENS_8epilogue10collective18CollectiveEpilogueINS1O_23Sm100TmaWarpSpecializedILi4ELi2ELi16ELb1ELb0EEEJSK_NSB_IJNSU_ISG_SD_EENSU_INSC_ILi16EEESD_EEEEESL_NSB_IJNSB_IJllllEEESD_SV_EEESL_S1Y_NS1O_6fusion15FusionCallbacksIS1S_NS1Z_17LinearCombinationISL_fSL_fLNS_15FloatRoundStyleE2EEESK_S1W_JEEENSA_5SM1004TMEM4LOAD26SM100_TMEM_LOAD_32dp32b16xES13_NS14_INS15_ILi2ELi4ELi3EEES18_NSU_INSB_IJS19_S1U_EEENSB_IJS1U_SD_EEEEEEENSA_39AutoVectorizingCopyWithAssumedAlignmentILi128EEENSA_21SM90_TMA_STORE_IM2COLES2D_S2F_S2F_EEEvvEEEEvNT_6ParamsE)
        /*0980*/ 	.short	0x0380
        /*0982*/ 	.short	0x0900


	//----- nvinfo : EIATTR_SW_WAR
	.align		4
.L_55:
        /*0984*/ 	.byte	0x04, 0x36
        /*0986*/ 	.short	(.L_57 - .L_56)
.L_56:
        /*0988*/ 	.word	0x00000008
.L_57:


//--------------------- .nv.callgraph             --------------------------
	.section	.nv.callgraph,"",@"SHT_CUDA_CALLGRAPH"
	.align	4
	.sectionentsize	8
	.align		4
        /*0000*/ 	.word	0x00000000
	.align		4
        /*0004*/ 	.word	0xffffffff
	.align		4
        /*0008*/ 	.word	index@(_ZN7cutlass13device_kernelINS_4conv6kernel13ConvUniversalINS1_16ConvProblemShapeILNS1_8OperatorE1ELi3EEENS1_10collective14CollectiveConvINS1_47MainloopSm100TmaUmmaWarpSpecializedImplicitGemmILS5_1ELi8ELi3ELi1ELi2EN4cute5tupleIJNSA_1CILi1EEESD_SD_EEEEENSB_IJNSC_ILi128EEENSC_ILi64EEENSB_IJNSC_ILi32EEEEEEEEENS_10tfloat32_tESL_NSA_8TiledMMAINSA_8MMA_AtomIJNSA_17SM100_MMA_TF32_SSISL_SL_fLi128ELi64ELNSA_4UMMA5MajorE0ELSQ_1ELNSP_7ScaleInE0ELSR_0EEEEEENSA_6LayoutISE_NSB_IJNSC_ILi0EEESV_SV_EEEEENSB_IJNSA_10UnderscoreESY_SY_EEEEENS7_6detail27Sm100ImplicitGemmTileTraitsINSA_20SM90_TMA_LOAD_IM2COLENSA_14ComposedLayoutINSA_7SwizzleILi3ELi4ELi3EEENSA_18smem_ptr_flag_bitsILi32EEENSU_INSB_IJNSC_ILi8EEESI_EEENSB_IJSI_SD_EEEEEEEvEENS12_INSA_13SM90_TMA_LOADENS14_INS15_ILi2ELi5ELi2EEES18_NSU_INSB_IJSI_NSC_ILi4EEEEEENSB_IJSD_SI_EEEEEEEvEEEENS_8epilogue10collective18CollectiveEpilogueINS1O_23Sm100TmaWarpSpecializedILi4ELi2ELi16ELb1ELb0EEEJSK_NSB_IJNSU_ISG_SD_EENSU_INSC_ILi16EEESD_EEEEESL_NSB_IJNSB_IJllllEEESD_SV_EEESL_S1Y_NS1O_6fusion15FusionCallbacksIS1S_NS1Z_17LinearCombinationISL_fSL_fLNS_15FloatRoundStyleE2EEESK_S1W_JEEENSA_5SM1004TMEM4LOAD26SM100_TMEM_LOAD_32dp32b16xES13_NS14_INS15_ILi2ELi4ELi3EEES18_NSU_INSB_IJS19_S1U_EEENSB_IJS1U_SD_EEEEEEENSA_39AutoVectorizingCopyWithAssumedAlignmentILi128EEENSA_21SM90_TMA_STORE_IM2COLES2D_S2F_S2F_EEEvvEEEEvNT_6ParamsE)
	.align		4
        /*000c*/ 	.word	index@(__assertfail)
	.align		4
        /*0010*/ 	.word	0x00000000
	.align		4
        /*0014*/ 	.word	0xfffffffe
	.align		4
        /*0018*/ 	.word	0x00000000
	.align		4
        /*001c*/ 	.word	0xfffffffd
	.align		4
        /*0020*/ 	.word	0x00000000
	.align		4
        /*0024*/ 	.word	0xfffffffc


//--------------------- .nv.constant4             --------------------------
	.section	.nv.constant4,"a",@progbits
	.align	8
	.align		8
.nv.constant4:
        /*0000*/ 	.dword	__assertfail
	.align		8
        /*0008*/ 	.dword	__unnamed_1
	.align		8
        /*0010*/ 	.dword	__unnamed_2
	.align		8
        /*0018*/ 	.dword	_ZN39_INTERNAL_4b61906c_4_k_cu_6b520754_27444cuda3std3__45__cpo5beginE
	.align		8
        /*0020*/ 	.dword	_ZN39_INTERNAL_4b61906c_4_k_cu_6b520754_27444cuda3std3__45__cpo3endE
	.align		8
        /*0028*/ 	.dword	_ZN39_INTERNAL_4b61906c_4_k_cu_6b520754_27444cuda3std3__45__cpo6cbeginE
	.align		8
        /*0030*/ 	.dword	_ZN39_INTERNAL_4b61906c_4_k_cu_6b520754_27444cuda3std3__45__cpo4cendE
	.align		8
        /*0038*/ 	.dword	_ZN39_INTERNAL_4b61906c_4_k_cu_6b520754_27444cuda3std3__441_GLOBAL__N__4b61906c_4_k_cu_6b520754_27446ignoreE
	.align		8
        /*0040*/ 	.dword	_ZN39_INTERNAL_4b61906c_4_k_cu_6b520754_27444cuda3std3__419piecewise_constructE
	.align		8
        /*0048*/ 	.dword	_ZN39_INTERNAL_4b61906c_4_k_cu_6b520754_27444cuda3std3__48in_placeE
	.align		8
        /*0050*/ 	.dword	_ZN39_INTERNAL_4b61906c_4_k_cu_6b520754_27444cuda3std6ranges3__45__cpo4swapE
	.align		8
        /*0058*/ 	.dword	_ZN39_INTERNAL_4b61906c_4_k_cu_6b520754_27444cuda3std6ranges3__45__cpo9iter_moveE
	.align		8
        /*0060*/ 	.dword	_ZN39_INTERNAL_4b61906c_4_k_cu_6b520754_27444cute7productE
	.align		8
        /*0068*/ 	.dword	_ZN39_INTERNAL_4b61906c_4_k_cu_6b520754_27444cute1_E
	.align		8
        /*0070*/ 	.dword	$str$27
	.align		8
        /*0078*/ 	.dword	$str$28
	.align		8
        /*0080*/ 	.dword	$str$29
	.align		8
        /*0088*/ 	.dword	$str$30


//--------------------- .text._ZN7cutlass13device_kernelINS_4conv6kernel13ConvUniversalINS1_16ConvProblemShapeILNS1_8OperatorE1ELi3EEENS1_10collective14CollectiveConvINS1_47MainloopSm100TmaUmmaWarpSpecializedImplicitGemmILS5_1ELi8ELi3ELi1ELi2EN4cute5tupleIJNSA_1CILi1EEESD_SD_EEEEENSB_IJNSC_ILi128EEENSC_ILi64EEENSB_IJNSC_ILi32EEEEEEEEENS_10tfloat32_tESL_NSA_8TiledMMAINSA_8MMA_AtomIJNSA_17SM100_MMA_TF32_SSISL_SL_fLi128ELi64ELNSA_4UMMA5MajorE0ELSQ_1ELNSP_7ScaleInE0ELSR_0EEEEEENSA_6LayoutISE_NSB_IJNSC_ILi0EEESV_SV_EEEEENSB_IJNSA_10UnderscoreESY_SY_EEEEENS7_6detail27Sm100ImplicitGemmTileTraitsINSA_20SM90_TMA_LOAD_IM2COLENSA_14ComposedLayoutINSA_7SwizzleILi3ELi4ELi3EEENSA_18smem_ptr_flag_bitsILi32EEENSU_INSB_IJNSC_ILi8EEESI_EEENSB_IJSI_SD_EEEEEEEvEENS12_INSA_13SM90_TMA_LOADENS14_INS15_ILi2ELi5ELi2EEES18_NSU_INSB_IJSI_NSC_ILi4EEEEEENSB_IJSD_SI_EEEEEEEvEEEENS_8epilogue10collective18CollectiveEpilogueINS1O_23Sm100TmaWarpSpecializedILi4ELi2ELi16ELb1ELb0EEEJSK_NSB_IJNSU_ISG_SD_EENSU_INSC_ILi16EEESD_EEEEESL_NSB_IJNSB_IJllllEEESD_SV_EEESL_S1Y_NS1O_6fusion15FusionCallbacksIS1S_NS1Z_17LinearCombinationISL_fSL_fLNS_15FloatRoundStyleE2EEESK_S1W_JEEENSA_5SM1004TMEM4LOAD26SM100_TMEM_LOAD_32dp32b16xES13_NS14_INS15_ILi2ELi4ELi3EEES18_NSU_INSB_IJS19_S1U_EEENSB_IJS1U_SD_EEEEEEENSA_39AutoVectorizingCopyWithAssumedAlignmentILi128EEENSA_21SM90_TMA_STORE_IM2COLES2D_S2F_S2F_EEEvvEEEEvNT_6ParamsE --------------------------
	.section	.text._ZN7cutlass13device_kernelINS_4conv6kernel13ConvUniversalINS1_16ConvProblemShapeILNS1_8OperatorE1ELi3EEENS1_10collective14CollectiveConvINS1_47MainloopSm100TmaUmmaWarpSpecializedImplicitGemmILS5_1ELi8ELi3ELi1ELi2EN4cute5tupleIJNSA_1CILi1EEESD_SD_EEEEENSB_IJNSC_ILi128EEENSC_ILi64EEENSB_IJNSC_ILi32EEEEEEEEENS_10tfloat32_tESL_NSA_8TiledMMAINSA_8MMA_AtomIJNSA_17SM100_MMA_TF32_SSISL_SL_fLi128ELi64ELNSA_4UMMA5MajorE0ELSQ_1ELNSP_7ScaleInE0ELSR_0EEEEEENSA_6LayoutISE_NSB_IJNSC_ILi0EEESV_SV_EEEEENSB_IJNSA_10UnderscoreESY_SY_EEEEENS7_6detail27Sm100ImplicitGemmTileTraitsINSA_20SM90_TMA_LOAD_IM2COLENSA_14ComposedLayoutINSA_7SwizzleILi3ELi4ELi3EEENSA_18smem_ptr_flag_bitsILi32EEENSU_INSB_IJNSC_ILi8EEESI_EEENSB_IJSI_SD_EEEEEEEvEENS12_INSA_13SM90_TMA_LOADENS14_INS15_ILi2ELi5ELi2EEES18_NSU_INSB_IJSI_NSC_ILi4EEEEEENSB_IJSD_SI_EEEEEEEvEEEENS_8epilogue10collective18CollectiveEpilogueINS1O_23Sm100TmaWarpSpecializedILi4ELi2ELi16ELb1ELb0EEEJSK_NSB_IJNSU_ISG_SD_EENSU_INSC_ILi16EEESD_EEEEESL_NSB_IJNSB_IJllllEEESD_SV_EEESL_S1Y_NS1O_6fusion15FusionCallbacksIS1S_NS1Z_17LinearCombinationISL_fSL_fLNS_15FloatRoundStyleE2EEESK_S1W_JEEENSA_5SM1004TMEM4LOAD26SM100_TMEM_LOAD_32dp32b16xES13_NS14_INS15_ILi2ELi4ELi3EEES18_NSU_INSB_IJS19_S1U_EEENSB_IJS1U_SD_EEEEEEENSA_39AutoVectorizingCopyWithAssumedAlignmentILi128EEENSA_21SM90_TMA_STORE_IM2COLES2D_S2F_S2F_EEEvvEEEEvNT_6ParamsE,"ax",@progbits
	.align	128
.text._ZN7cutlass13device_kernelINS_4conv6kernel13ConvUniversalINS1_16ConvProblemShapeILNS1_8OperatorE1ELi3EEENS1_10collective14CollectiveConvINS1_47MainloopSm100TmaUmmaWarpSpecializedImplicitGemmILS5_1ELi8ELi3ELi1ELi2EN4cute5tupleIJNSA_1CILi1EEESD_SD_EEEEENSB_IJNSC_ILi128EEENSC_ILi64EEENSB_IJNSC_ILi32EEEEEEEEENS_10tfloat32_tESL_NSA_8TiledMMAINSA_8MMA_AtomIJNSA_17SM100_MMA_TF32_SSISL_SL_fLi128ELi64ELNSA_4UMMA5MajorE0ELSQ_1ELNSP_7ScaleInE0ELSR_0EEEEEENSA_6LayoutISE_NSB_IJNSC_ILi0EEESV_SV_EEEEENSB_IJNSA_10UnderscoreESY_SY_EEEEENS7_6detail27Sm100ImplicitGemmTileTraitsINSA_20SM90_TMA_LOAD_IM2COLENSA_14ComposedLayoutINSA_7SwizzleILi3ELi4ELi3EEENSA_18smem_ptr_flag_bitsILi32EEENSU_INSB_IJNSC_ILi8EEESI_EEENSB_IJSI_SD_EEEEEEEvEENS12_INSA_13SM90_TMA_LOADENS14_INS15_ILi2ELi5ELi2EEES18_NSU_INSB_IJSI_NSC_ILi4EEEEEENSB_IJSD_SI_EEEEEEEvEEEENS_8epilogue10collective18CollectiveEpilogueINS1O_23Sm100TmaWarpSpecializedILi4ELi2ELi16ELb1ELb0EEEJSK_NSB_IJNSU_ISG_SD_EENSU_INSC_ILi16EEESD_EEEEESL_NSB_IJNSB_IJllllEEESD_SV_EEESL_S1Y_NS1O_6fusion15FusionCallbacksIS1S_NS1Z_17LinearCombinationISL_fSL_fLNS_15FloatRoundStyleE2EEESK_S1W_JEEENSA_5SM1004TMEM4LOAD26SM100_TMEM_LOAD_32dp32b16xES13_NS14_INS15_ILi2ELi4ELi3EEES18_NSU_INSB_IJS19_S1U_EEENSB_IJS1U_SD_EEEEEEENSA_39AutoVectorizingCopyWithAssumedAlignmentILi128EEENSA_21SM90_TMA_STORE_IM2COLES2D_S2F_S2F_EEEvvEEEEvNT_6ParamsE:
        .type           _ZN7cutlass13device_kernelINS_4conv6kernel13ConvUniversalINS1_16ConvProblemShapeILNS1_8OperatorE1ELi3EEENS1_10collective14CollectiveConvINS1_47MainloopSm100TmaUmmaWarpSpecializedImplicitGemmILS5_1ELi8ELi3ELi1ELi2EN4cute5tupleIJNSA_1CILi1EEESD_SD_EEEEENSB_IJNSC_ILi128EEENSC_ILi64EEENSB_IJNSC_ILi32EEEEEEEEENS_10tfloat32_tESL_NSA_8TiledMMAINSA_8MMA_AtomIJNSA_17SM100_MMA_TF32_SSISL_SL_fLi128ELi64ELNSA_4UMMA5MajorE0ELSQ_1ELNSP_7ScaleInE0ELSR_0EEEEEENSA_6LayoutISE_NSB_IJNSC_ILi0EEESV_SV_EEEEENSB_IJNSA_10UnderscoreESY_SY_EEEEENS7_6detail27Sm100ImplicitGemmTileTraitsINSA_20SM90_TMA_LOAD_IM2COLENSA_14ComposedLayoutINSA_7SwizzleILi3ELi4ELi3EEENSA_18smem_ptr_flag_bitsILi32EEENSU_INSB_IJNSC_ILi8EEESI_EEENSB_IJSI_SD_EEEEEEEvEENS12_INSA_13SM90_TMA_LOADENS14_INS15_ILi2ELi5ELi2EEES18_NSU_INSB_IJSI_NSC_ILi4EEEEEENSB_IJSD_SI_EEEEEEEvEEEENS_8epilogue10collective18CollectiveEpilogueINS1O_23Sm100TmaWarpSpecializedILi4ELi2ELi16ELb1ELb0EEEJSK_NSB_IJNSU_ISG_SD_EENSU_INSC_ILi16EEESD_EEEEESL_NSB_IJNSB_IJllllEEESD_SV_EEESL_S1Y_NS1O_6fusion15FusionCallbacksIS1S_NS1Z_17LinearCombinationISL_fSL_fLNS_15FloatRoundStyleE2EEESK_S1W_JEEENSA_5SM1004TMEM4LOAD26SM100_TMEM_LOAD_32dp32b16xES13_NS14_INS15_ILi2ELi4ELi3EEES18_NSU_INSB_IJS19_S1U_EEENSB_IJS1U_SD_EEEEEEENSA_39AutoVectorizingCopyWithAssumedAlignmentILi128EEENSA_21SM90_TMA_STORE_IM2COLES2D_S2F_S2F_EEEvvEEEEvNT_6ParamsE,@function
        .size           _ZN7cutlass13device_kernelINS_4conv6kernel13ConvUniversalINS1_16ConvProblemShapeILNS1_8OperatorE1ELi3EEENS1_10collective14CollectiveConvINS1_47MainloopSm100TmaUmmaWarpSpecializedImplicitGemmILS5_1ELi8ELi3ELi1ELi2EN4cute5tupleIJNSA_1CILi1EEESD_SD_EEEEENSB_IJNSC_ILi128EEENSC_ILi64EEENSB_IJNSC_ILi32EEEEEEEEENS_10tfloat32_tESL_NSA_8TiledMMAINSA_8MMA_AtomIJNSA_17SM100_MMA_TF32_SSISL_SL_fLi128ELi64ELNSA_4UMMA5MajorE0ELSQ_1ELNSP_7ScaleInE0ELSR_0EEEEEENSA_6LayoutISE_NSB_IJNSC_ILi0EEESV_SV_EEEEENSB_IJNSA_10UnderscoreESY_SY_EEEEENS7_6detail27Sm100ImplicitGemmTileTraitsINSA_20SM90_TMA_LOAD_IM2COLENSA_14ComposedLayoutINSA_7SwizzleILi3ELi4ELi3EEENSA_18smem_ptr_flag_bitsILi32EEENSU_INSB_IJNSC_ILi8EEESI_EEENSB_IJSI_SD_EEEEEEEvEENS12_INSA_13SM90_TMA_LOADENS14_INS15_ILi2ELi5ELi2EEES18_NSU_INSB_IJSI_NSC_ILi4EEEEEENSB_IJSD_SI_EEEEEEEvEEEENS_8epilogue10collective18CollectiveEpilogueINS1O_23Sm100TmaWarpSpecializedILi4ELi2ELi16ELb1ELb0EEEJSK_NSB_IJNSU_ISG_SD_EENSU_INSC_ILi16EEESD_EEEEESL_NSB_IJNSB_IJllllEEESD_SV_EEESL_S1Y_NS1O_6fusion15FusionCallbacksIS1S_NS1Z_17LinearCombinationISL_fSL_fLNS_15FloatRoundStyleE2EEESK_S1W_JEEENSA_5SM1004TMEM4LOAD26SM100_TMEM_LOAD_32dp32b16xES13_NS14_INS15_ILi2ELi4ELi3EEES18_NSU_INSB_IJS19_S1U_EEENSB_IJS1U_SD_EEEEEEENSA_39AutoVectorizingCopyWithAssumedAlignmentILi128EEENSA_21SM90_TMA_STORE_IM2COLES2D_S2F_S2F_EEEvvEEEEvNT_6ParamsE,(.L_x_178 - _ZN7cutlass13device_kernelINS_4conv6kernel13ConvUniversalINS1_16ConvProblemShapeILNS1_8OperatorE1ELi3EEENS1_10collective14CollectiveConvINS1_47MainloopSm100TmaUmmaWarpSpecializedImplicitGemmILS5_1ELi8ELi3ELi1ELi2EN4cute5tupleIJNSA_1CILi1EEESD_SD_EEEEENSB_IJNSC_ILi128EEENSC_ILi64EEENSB_IJNSC_ILi32EEEEEEEEENS_10tfloat32_tESL_NSA_8TiledMMAINSA_8MMA_AtomIJNSA_17SM100_MMA_TF32_SSISL_SL_fLi128ELi64ELNSA_4UMMA5MajorE0ELSQ_1ELNSP_7ScaleInE0ELSR_0EEEEEENSA_6LayoutISE_NSB_IJNSC_ILi0EEESV_SV_EEEEENSB_IJNSA_10UnderscoreESY_SY_EEEEENS7_6detail27Sm100ImplicitGemmTileTraitsINSA_20SM90_TMA_LOAD_IM2COLENSA_14ComposedLayoutINSA_7SwizzleILi3ELi4ELi3EEENSA_18smem_ptr_flag_bitsILi32EEENSU_INSB_IJNSC_ILi8EEESI_EEENSB_IJSI_SD_EEEEEEEvEENS12_INSA_13SM90_TMA_LOADENS14_INS15_ILi2ELi5ELi2EEES18_NSU_INSB_IJSI_NSC_ILi4EEEEEENSB_IJSD_SI_EEEEEEEvEEEENS_8epilogue10collective18CollectiveEpilogueINS1O_23Sm100TmaWarpSpecializedILi4ELi2ELi16ELb1ELb0EEEJSK_NSB_IJNSU_ISG_SD_EENSU_INSC_ILi16EEESD_EEEEESL_NSB_IJNSB_IJllllEEESD_SV_EEESL_S1Y_NS1O_6fusion15FusionCallbacksIS1S_NS1Z_17LinearCombinationISL_fSL_fLNS_15FloatRoundStyleE2EEESK_S1W_JEEENSA_5SM1004TMEM4LOAD26SM100_TMEM_LOAD_32dp32b16xES13_NS14_INS15_ILi2ELi4ELi3EEES18_NSU_INSB_IJS19_S1U_EEENSB_IJS1U_SD_EEEEEEENSA_39AutoVectorizingCopyWithAssumedAlignmentILi128EEENSA_21SM90_TMA_STORE_IM2COLES2D_S2F_S2F_EEEvvEEEEvNT_6ParamsE)
        .other          _ZN7cutlass13device_kernelINS_4conv6kernel13ConvUniversalINS1_16ConvProblemShapeILNS1_8OperatorE1ELi3EEENS1_10collective14CollectiveConvINS1_47MainloopSm100TmaUmmaWarpSpecializedImplicitGemmILS5_1ELi8ELi3ELi1ELi2EN4cute5tupleIJNSA_1CILi1EEESD_SD_EEEEENSB_IJNSC_ILi128EEENSC_ILi64EEENSB_IJNSC_ILi32EEEEEEEEENS_10tfloat32_tESL_NSA_8TiledMMAINSA_8MMA_AtomIJNSA_17SM100_MMA_TF32_SSISL_SL_fLi128ELi64ELNSA_4UMMA5MajorE0ELSQ_1ELNSP_7ScaleInE0ELSR_0EEEEEENSA_6LayoutISE_NSB_IJNSC_ILi0EEESV_SV_EEEEENSB_IJNSA_10UnderscoreESY_SY_EEEEENS7_6detail27Sm100ImplicitGemmTileTraitsINSA_20SM90_TMA_LOAD_IM2COLENSA_14ComposedLayoutINSA_7SwizzleILi3ELi4ELi3EEENSA_18smem_ptr_flag_bitsILi32EEENSU_INSB_IJNSC_ILi8EEESI_EEENSB_IJSI_SD_EEEEEEEvEENS12_INSA_13SM90_TMA_LOADENS14_INS15_ILi2ELi5ELi2EEES18_NSU_INSB_IJSI_NSC_ILi4EEEEEENSB_IJSD_SI_EEEEEEEvEEEENS_8epilogue10collective18CollectiveEpilogueINS1O_23Sm100TmaWarpSpecializedILi4ELi2ELi16ELb1ELb0EEEJSK_NSB_IJNSU_ISG_SD_EENSU_INSC_ILi16EEESD_EEEEESL_NSB_IJNSB_IJllllEEESD_SV_EEESL_S1Y_NS1O_6fusion15FusionCallbacksIS1S_NS1Z_17LinearCombinationISL_fSL_fLNS_15FloatRoundStyleE2EEESK_S1W_JEEENSA_5SM1004TMEM4LOAD26SM100_TMEM_LOAD_32dp32b16xES13_NS14_INS15_ILi2ELi4ELi3EEES18_NSU_INSB_IJS19_S1U_EEENSB_IJS1U_SD_EEEEEEENSA_39AutoVectorizingCopyWithAssumedAlignmentILi128EEENSA_21SM90_TMA_STORE_IM2COLES2D_S2F_S2F_EEEvvEEEEvNT_6ParamsE,@"STO_CUDA_ENTRY STV_DEFAULT"
_ZN7cutlass13device_kernelINS_4conv6kernel13ConvUniversalINS1_16ConvProblemShapeILNS1_8OperatorE1ELi3EEENS1_10collective14CollectiveConvINS1_47MainloopSm100TmaUmmaWarpSpecializedImplicitGemmILS5_1ELi8ELi3ELi1ELi2EN4cute5tupleIJNSA_1CILi1EEESD_SD_EEEEENSB_IJNSC_ILi128EEENSC_ILi64EEENSB_IJNSC_ILi32EEEEEEEEENS_10tfloat32_tESL_NSA_8TiledMMAINSA_8MMA_AtomIJNSA_17SM100_MMA_TF32_SSISL_SL_fLi128ELi64ELNSA_4UMMA5MajorE0ELSQ_1ELNSP_7ScaleInE0ELSR_0EEEEEENSA_6LayoutISE_NSB_IJNSC_ILi0EEESV_SV_EEEEENSB_IJNSA_10UnderscoreESY_SY_EEEEENS7_6detail27Sm100ImplicitGemmTileTraitsINSA_20SM90_TMA_LOAD_IM2COLENSA_14ComposedLayoutINSA_7SwizzleILi3ELi4ELi3EEENSA_18smem_ptr_flag_bitsILi32EEENSU_INSB_IJNSC_ILi8EEESI_EEENSB_IJSI_SD_EEEEEEEvEENS12_INSA_13SM90_TMA_LOADENS14_INS15_ILi2ELi5ELi2EEES18_NSU_INSB_IJSI_NSC_ILi4EEEEEENSB_IJSD_SI_EEEEEEEvEEEENS_8epilogue10collective18CollectiveEpilogueINS1O_23Sm100TmaWarpSpecializedILi4ELi2ELi16ELb1ELb0EEEJSK_NSB_IJNSU_ISG_SD_EENSU_INSC_ILi16EEESD_EEEEESL_NSB_IJNSB_IJllllEEESD_SV_EEESL_S1Y_NS1O_6fusion15FusionCallbacksIS1S_NS1Z_17LinearCombinationISL_fSL_fLNS_15FloatRoundStyleE2EEESK_S1W_JEEENSA_5SM1004TMEM4LOAD26SM100_TMEM_LOAD_32dp32b16xES13_NS14_INS15_ILi2ELi4ELi3EEES18_NSU_INSB_IJS19_S1U_EEENSB_IJS1U_SD_EEEEEEENSA_39AutoVectorizingCopyWithAssumedAlignmentILi128EEENSA_21SM90_TMA_STORE_IM2COLES2D_S2F_S2F_EEEvvEEEEvNT_6ParamsE:
[----:B------:R-:W1:Y:S01]  /*0000*/  LDC R1, c[0x0][0x37c] ;  /* 0x0000df00ff017b82 */ /* 0x000e620000000800 */
[----:B------:R-:W2:Y:S01]  /*0010*/  S2R R69, SR_TID.X ;  /* 0x0000000000457919 */ /* 0x000ea20000002100 */
[----:B------:R-:W3:Y:S01]  /*0020*/  LDCU.64 UR8, c[0x0][0x990] ;  /* 0x00013200ff0877ac */ /* 0x000ee20008000a00 */
[----:B-1----:R-:W-:Y:S01]  /*0030*/  VIADD R1, R1, 0xfffffff8 ;  /* 0xfffffff801017836 */ /* 0x002fe20000000000 */
[----:B------:R-:W-:Y:S02]  /*0040*/  PRMT R71, RZ, 0x7610, R71 ;  /* 0x00007610ff477816 */ /* 0x000fe40000000047 */
[----:B------:R-:W-:Y:S01]  /*0050*/  ELECT P3, URZ, PT ;  /* 0x0000000000ff782f */ /* 0x000fe20003860000 */
[----:B---3--:R-:W-:-:S04]  /*0060*/  UISETP.NE.U32.AND UP0, UPT, UR8, URZ, UPT ;  /* 0x000000ff0800728c */ /* 0x008fc8000bf05070 */
[----:B------:R-:W-:Y:S01]  /*0070*/  UISETP.NE.AND.EX UP0, UPT, UR9, URZ, UPT, UP0 ;  /* 0x000000ff0900728c */ /* 0x000fe2000bf05300 */
[----:B--2---:R-:W-:-:S05]  /*0080*/  SHF.R.U32.HI R72, RZ, 0x5, R69 ;  /* 0x00000005ff487819 */ /* 0x004fca0000011645 */
[----:B------:R-:W1:Y:S02]  /*0090*/  SHFL.IDX PT, R0, R72, RZ, 0x1f ;  /* 0x00001fff48007589 */ /* 0x000e6400000e0000 */
[----:B-1----:R-:W-:Y:S01]  /*00a0*/  R2UR UR18, R0 ;  /* 0x00000000001272ca */ /* 0x002fe200000e0000 */
[----:B------:R-:W-:-:S14]  /*00b0*/  BRA.U UP0, `(.L_x_0) ;  /* 0x0000000100307547 */ /* 0x000fdc000b800000 */
[----:B------:R-:W1:Y:S02]  /*00c0*/  LDCU.64 UR4, c[0x0][0x988] ;  /* 0x00013100ff0477ac */ /* 0x000e640008000a00 */
[----:B-1----:R-:W-:-:S04]  /*00d0*/  UISETP.NE.U32.AND UP0, UPT, UR4, URZ, UPT ;  /* 0x000000ff0400728c */ /* 0x002fc8000bf05070 */
[----:B------:R-:W-:-:S09]  /*00e0*/  UISETP.NE.AND.EX UP0, UPT, UR5, URZ, UPT, UP0 ;  /* 0x000000ff0500728c */ /* 0x000fd2000bf05300 */
[----:B------:R-:W-:Y:S05]  /*00f0*/  BRA.U !UP0, `(.L_x_1) ;  /* 0x0000000108147547 */ /* 0x000fea000b800000 */
[----:B------:R-:W1:Y:S01]  /*0100*/  LDC.64 R2, c[0x0][0x988] ;  /* 0x00026200ff027b82 */ /* 0x000e620000000a00 */
[----:B------:R-:W1:Y:S02]  /*0110*/  LDCU.64 UR4, c[0x0][0x358] ;  /* 0x00006b00ff0477ac */ /* 0x000e640008000a00 */
[----:B-1----:R1:W5:Y:S01]  /*0120*/  LDG.E R27, desc[UR4][R2.64] ;  /* 0x00000004021b7981 */ /* 0x002362000c1e1900 */
[----:B------:R-:W-:Y:S01]  /*0130*/  HFMA2 R71, -RZ, RZ, 0, 5.9604644775390625e-08 ;  /* 0x00000001ff477431 */ /* 0x000fe200000001ff */
[----:B------:R-:W-:Y:S05]  /*0140*/  BRA `(.L_x_0) ;  /* 0x00000000000c7947 */ /* 0x000fea0003800000 */
.L_x_1:
[----:B------:R-:W1:Y:S01]  /*0150*/  LDCU UR4, c[0x0][0x980] ;  /* 0x00013000ff0477ac */ /* 0x000e620008000800 */
[----:B------:R-:W-:Y:S01]  /*0160*/  HFMA2 R71, -RZ, RZ, 0, 5.9604644775390625e-08 ;  /* 0x00000001ff477431 */ /* 0x000fe200000001ff */
[----:B-1----:R-:W-:-:S07]  /*0170*/  MOV R27, UR4 ;  /* 0x00000004001b7c02 */ /* 0x002fce0008000f00 */
.L_x_0:
[----:B------:R-:W2:Y:S02]  /*0180*/  LDCU.64 UR4, c[0x0][0x9b0] ;  /* 0x00013600ff0477ac */ /* 0x000ea40008000a00 */
[----:B--2---:R-:W-:-:S04]  /*0190*/  UISETP.NE.U32.AND UP0, UPT, UR4, URZ, UPT ;  /* 0x000000ff0400728c */ /* 0x004fc8000bf05070 */
[----:B------:R-:W-:-:S09]  /*01a0*/  UISETP.NE.AND.EX UP0, UPT, UR5, URZ, UPT, UP0 ;  /* 0x000000ff0500728c */ /* 0x000fd2000bf05300 */
[----:B------:R-:W-:Y:S05]  /*01b0*/  BRA.U UP0, `(.L_x_2) ;  /* 0x0000000100287547 */ /* 0x000fea000b800000 */
[----:B------:R-:W2:Y:S02]  /*01c0*/  LDCU.64 UR4, c[0x0][0x9a8] ;  /* 0x00013500ff0477ac */ /* 0x000ea40008000a00 */
[----:B--2---:R-:W-:-:S04]  /*01d0*/  UISETP.NE.U32.AND UP0, UPT, UR4, URZ, UPT ;  /* 0x000000ff0400728c */ /* 0x004fc8000bf05070 */
[----:B------:R-:W-:-:S09]  /*01e0*/  UISETP.NE.AND.EX UP0, UPT, UR5, URZ, UPT, UP0 ;  /* 0x000000ff0500728c */ /* 0x000fd2000bf05300 */
[----:B------:R-:W-:Y:S05]  /*01f0*/  BRA.U !UP0, `(.L_x_3) ;  /* 0x0000000108107547 */ /* 0x000fea000b800000 */
[----:B------:R-:W2:Y:S01]  /*0200*/  LDC.64 R24, c[0x0][0x9a8] ;  /* 0x00026a00ff187b82 */ /* 0x000ea20000000a00 */
[----:B------:R-:W2:Y:S02]  /*0210*/  LDCU.64 UR4, c[0x0][0x358] ;  /* 0x00006b00ff0477ac */ /* 0x000ea40008000a00 */
[----:B--2---:R2:W5:Y:S01]  /*0220*/  LDG.E R24, desc[UR4][R24.64] ;  /* 0x0000000418187981 */ /* 0x004562000c1e1900 */
[----:B------:R-:W-:Y:S05]  /*0230*/  BRA `(.L_x_2) ;  /* 0x0000000000087947 */ /* 0x000fea0003800000 */
.L_x_3:
[----:B------:R-:W2:Y:S02]  /*0240*/  LDCU UR4, c[0x0][0x9a0] ;  /* 0x00013400ff0477ac */ /* 0x000ea40008000800 */
[----:B--2---:R-:W-:Y:S02]  /*0250*/  MOV R24, UR4 ;  /* 0x0000000400187c02 */ /* 0x004fe40008000f00 */
.L_x_2:
[----:B------:R-:W-:Y:S01]  /*0260*/  IMAD.U32 R0, RZ, RZ, UR18 ;  /* 0x00000012ff007e24 */ /* 0x000fe2000f8e00ff */
[----:B------:R-:W-:Y:S04]  /*0270*/  BSSY.RECONVERGENT B0, `(.L_x_4) ;  /* 0x000000c000007945 */ /* 0x000fe80003800200 */
[C---:B------:R-:W-:Y:S02]  /*0280*/  ISETP.NE.OR P1, PT, R0.reuse, 0x1, !P3 ;  /* 0x000000010000780c */ /* 0x040fe40005f25670 */
[----:B------:R-:W-:-:S11]  /*0290*/  ISETP.NE.OR P0, PT, R0, 0x3, !P3 ;  /* 0x000000030000780c */ /* 0x000fd60005f05670 */
[----:B------:R-:W-:Y:S05]  /*02a0*/  @P1 BRA `(.L_x_5) ;  /* 0x0000000000201947 */ /* 0x000fea0003800000 */
[----:B------:R-:W3:Y:S02]  /*02b0*/  LDCU.64 UR4, c[0x0][0x348] ;  /* 0x00006900ff0477ac */ /* 0x000ee40008000a00 */
[----:B---3--:R-:W-:Y:S02]  /*02c0*/  UIADD3 UR6, UP1, UPT, UR4, 0x80, URZ ;  /* 0x0000008004067890 */ /* 0x008fe4000ff3e0ff */
[----:B------:R-:W-:Y:S02]  /*02d0*/  UIADD3 UR4, UP0, UPT, UR4, 0x200, URZ ;  /* 0x0000020004047890 */ /* 0x000fe4000ff1e0ff */
[----:B------:R-:W-:Y:S02]  /*02e0*/  UIADD3.X UR7, UPT, UPT, URZ, UR5, URZ, UP1, !UPT ;  /* 0x00000005ff077290 */ /* 0x000fe40008ffe4ff */
[----:B------:R-:W-:-:S07]  /*02f0*/  UIADD3.X UR5, UPT, UPT, URZ, UR5, URZ, UP0, !UPT ;  /* 0x00000005ff057290 */ /* 0x000fce00087fe4ff */
[----:B------:R3:W-:Y:S02]  /*0300*/  UTMACCTL.PF [UR6] ;  /* 0x00000000060079b9 */ /* 0x0007e40008040000 */
[----:B------:R3:W-:Y:S02]  /*0310*/  UTMACCTL.PF [UR4] ;  /* 0x00000000040079b9 */ /* 0x0007e40008040000 */
[----:B---3--:R-:W-:Y:S01]  /*0320*/  NOP ;  /* 0x0000000000007918 */ /* 0x008fe20000000000 */
.L_x_5:
[----:B------:R-:W-:Y:S05]  /*0330*/  BSYNC.RECONVERGENT B0 ;  /* 0x0000000000007941 */ /* 0x000fea0003800200 */
.L_x_4:
[----:B------:R-:W-:Y:S04]  /*0340*/  BSSY.RECONVERGENT B0, `(.L_x_6) ;  /* 0x000000a000007945 */ /* 0x000fe80003800200 */
        /* <DEDUP_REMOVED lines=9> */
.L_x_7:
[----:B------:R-:W-:Y:S05]  /*03e0*/  BSYNC.RECONVERGENT B0 ;  /* 0x0000000000007941 */ /* 0x000fea0003800200 */
.L_x_6:
[----:B------:R-:W3:Y:S01]  /*03f0*/  LDCU.64 UR4, c[0x0][0x988] ;  /* 0x00013100ff0477ac */ /* 0x000ee20008000a00 */
[----:B------:R-:W-:Y:S02]  /*0400*/  UISETP.EQ.U32.AND UP2, UPT, UR8, URZ, UPT ;  /* 0x000000ff0800728c */ /* 0x000fe4000bf42070 */
[----:B------:R-:W-:Y:S02]  /*0410*/  UPLOP3.LUT UP3, UPT, UPT, UPT, UPT, 0x80, 0x8 ;  /* 0x000000000008789c */ /* 0x000fe40003f6f070 */
[----:B---3--:R-:W-:-:S04]  /*0420*/  UISETP.NE.U32.AND UP0, UPT, UR4, URZ, UPT ;  /* 0x000000ff0400728c */ /* 0x008fc8000bf05070 */
[----:B------:R-:W-:-:S04]  /*0430*/  UISETP.NE.AND.EX UP1, UPT, UR5, URZ, UPT, UP0 ;  /* 0x000000ff0500728c */ /* 0x000fc8000bf25300 */
[----:B------:R-:W-:-:S04]  /*0440*/  UISETP.EQ.OR.EX UP4, UPT, UR9, URZ, !UP1, UP2 ;  /* 0x000000ff0900728c */ /* 0x000fc8000cf82720 */
[----:B------:R-:W-:-:S06]  /*0450*/  UP2UR UR4, UPR, URZ, 0x10 ;  /* 0x00000010ff047883 */ /* 0x000fcc0008000000 */
[----:B------:R-:W-:Y:S01]  /*0460*/  MOV R79, UR4 ;  /* 0x00000004004f7c02 */ /* 0x000fe20008000f00 */
[----:B------:R-:W-:Y:S06]  /*0470*/  BRA.U !UP4, `(.L_x_8) ;  /* 0x000000010c207547 */ /* 0x000fec000b800000 */
[----:B------:R-:W-:Y:S01]  /*0480*/  UISETP.NE.U32.AND UP2, UPT, UR8, URZ, UPT ;  /* 0x000000ff0800728c */ /* 0x000fe2000bf45070 */
[----:B-----5:R-:W-:Y:S01]  /*0490*/  FSETP.NEU.AND P0, PT, R27, RZ, PT ;  /* 0x000000ff1b00720b */ /* 0x020fe20003f0d000 */
[----:B------:R-:W-:Y:S02]  /*04a0*/  USEL UR4, URZ, 0xffffffff, UP1 ;  /* 0xffffffffff047887 */ /* 0x000fe40008800000 */
[----:B------:R-:W-:-:S10]  /*04b0*/  UISETP.NE.AND.EX UP2, UPT, UR9, URZ, UPT, UP2 ;  /* 0x000000ff0900728c */ /* 0x000fd4000bf45320 */
[----:B------:R-:W-:Y:S01]  /*04c0*/  VOTEU.ANY UP0, P0 ;  /* 0x0000000000ff7886 */ /* 0x000fe20000000100 */
[----:B------:R-:W-:-:S04]  /*04d0*/  @!UP2 USEL UR4, URZ, 0xffffffff, UP0 ;  /* 0xffffffffff04a887 */ /* 0x000fc80008000000 */
[----:B------:R-:W-:-:S04]  /*04e0*/  ULOP3.LUT UR4, UR4, 0x1, URZ, 0xc0, !UPT ;  /* 0x0000000104047892 */ /* 0x000fc8000f8ec0ff */
[----:B------:R-:W-:-:S11]  /*04f0*/  UISETP.NE.U32.AND UP3, UPT, UR4, 0x1, UPT ;  /* 0x000000010400788c */ /* 0x000fd6000bf65070 */
.L_x_8:
[----:B-1----:R-:W1:Y:S01]  /*0500*/  SHFL.IDX PT, R2, R72, RZ, 0x1f ;  /* 0x00001fff48027589 */ /* 0x002e6200000e0000 */
[----:B------:R-:W-:-:S04]  /*0510*/  UISETP.NE.AND UP0, UPT, UR18, 0x2, UPT ;  /* 0x000000021200788c */ /* 0x000fc8000bf05270 */
[----:B------:R-:W-:Y:S01]  /*0520*/  USEL UR56, URZ, 0x1, UP0 ;  /* 0x00000001ff387887 */ /* 0x000fe20008000000 */
[----:B-1----:R-:W-:-:S13]  /*0530*/  ISETP.NE.AND P0, PT, R2, RZ, PT ;  /* 0x000000ff0200720c */ /* 0x002fda0003f05270 */
[----:B------:R-:W-:Y:S05]  /*0540*/  @P0 BRA `(.L_x_9) ;  /* 0x0000000000680947 */ /* 0x000fea0003800000 */
[----:B------:R-:W1:Y:S01]  /*0550*/  S2UR UR4, SR_CgaCtaId ;  /* 0x00000000000479c3 */ /* 0x000e620000008800 */
[----:B------:R-:W-:Y:S01]  /*0560*/  UMOV UR5, 0x400 ;  /* 0x0000040000057882 */ /* 0x000fe20000000000 */
[----:B------:R-:W-:Y:S01]  /*0570*/  UMOV UR6, 0x1 ;  /* 0x0000000100067882 */ /* 0x000fe20000000000 */
[----:B------:R-:W-:Y:S01]  /*0580*/  ELECT P0, URZ, PT ;  /* 0x0000000000ff782f */ /* 0x000fe20003800000 */
[----:B------:R-:W-:-:S04]  /*0590*/  UIADD3 UR6, UPT, UPT, -UR6, 0x100000, URZ ;  /* 0x0010000006067890 */ /* 0x000fc8000fffe1ff */
[----:B------:R-:W-:Y:S02]  /*05a0*/  USHF.L.U32 UR7, UR6, 0xb, URZ ;  /* 0x0000000b06077899 */ /* 0x000fe400080006ff */
[----:B------:R-:W-:Y:S02]  /*05b0*/  USHF.L.U32 UR6, UR6, 0x1, URZ ;  /* 0x0000000106067899 */ /* 0x000fe400080006ff */
[----:B-1----:R-:W-:Y:S01]  /*05c0*/  ULEA UR4, UR4, UR5, 0x18 ;  /* 0x0000000504047291 */ /* 0x002fe2000f8ec0ff */
[----:B------:R-:W1:Y:S11]  /*05d0*/  FENCE.VIEW.ASYNC.S ;  /* 0x00000000000073c6 */ /* 0x000e760000000000 */
[----:B-1----:R1:W3:Y:S01]  /*05e0*/  SYNCS.EXCH.64 URZ, [UR4], UR6 ;  /* 0x0000000604ff75b2 */ /* 0x0022e20008000100 */
[----:B------:R1:W4:Y:S01]  /*05f0*/  SYNCS.EXCH.64 URZ, [UR4+0x40], UR6 ;  /* 0x0000400604ff75b2 */ /* 0x0003220008000100 */
[----:B------:R1:W1:Y:S01]  /*0600*/  SYNCS.EXCH.64 URZ, [UR4+0x8], UR6 ;  /* 0x0000080604ff75b2 */ /* 0x0002620008000100 */
        /* <DEDUP_REMOVED lines=13> */
[----:B------:R-:W-:Y:S01]  /*06e0*/  NOP ;  /* 0x0000000000007918 */ /* 0x000fe20000000000 */
.L_x_9:
[----:B------:R-:W2:Y:S01]  /*06f0*/  SHFL.IDX PT, R2, R72, RZ, 0x1f ;  /* 0x00001fff48027589 */ /* 0x000ea200000e0000 */
[----:B------:R-:W-:Y:S01]  /*0700*/  NOP ;  /* 0x0000000000007918 */ /* 0x000fe20000000000 */
[----:B--2---:R-:W-:-:S13]  /*0710*/  ISETP.NE.AND P0, PT, R2, 0x1, PT ;  /* 0x000000010200780c */ /* 0x004fda0003f05270 */
[----:B------:R-:W-:Y:S05]  /*0720*/  @P0 BRA `(.L_x_10) ;  /* 0x0000000000580947 */ /* 0x000fea0003800000 */
[----:B-1----:R-:W1:Y:S01]  /*0730*/  S2UR UR4, SR_CgaCtaId ;  /* 0x00000000000479c3 */ /* 0x002e620000008800 */
[----:B------:R-:W-:Y:S01]  /*0740*/  UMOV UR5, 0x400 ;  /* 0x0000040000057882 */ /* 0x000fe20000000000 */
[----:B------:R-:W-:Y:S01]  /*0750*/  UMOV UR8, 0x20 ;  /* 0x0000002000087882 */ /* 0x000fe20000000000 */
[----:B------:R-:W-:Y:S01]  /*0760*/  UMOV UR6, 0x80 ;  /* 0x0000008000067882 */ /* 0x000fe20000000000 */
[----:B------:R-:W-:-:S04]  /*0770*/  UIADD3 UR8, UPT, UPT, -UR8, 0x100000, URZ ;  /* 0x0010000008087890 */ /* 0x000fc8000fffe1ff */
[----:B------:R-:W-:Y:S02]  /*0780*/  USHF.L.U32 UR9, UR8, 0xb, URZ ;  /* 0x0000000b08097899 */ /* 0x000fe400080006ff */
[----:B------:R-:W-:Y:S02]  /*0790*/  USHF.L.U32 UR8, UR8, 0x1, URZ ;  /* 0x0000000108087899 */ /* 0x000fe400080006ff */
[----:B------:R-:W-:-:S04]  /*07a0*/  UIADD3 UR6, UPT, UPT, -UR6, 0x100000, URZ ;  /* 0x0010000006067890 */ /* 0x000fc8000fffe1ff */
[----:B------:R-:W-:Y:S02]  /*07b0*/  USHF.L.U32 UR7, UR6, 0xb, URZ ;  /* 0x0000000b06077899 */ /* 0x000fe400080006ff */
[----:B------:R-:W-:Y:S01]  /*07c0*/  USHF.L.U32 UR6, UR6, 0x1, URZ ;  /* 0x0000000106067899 */ /* 0x000fe200080006ff */
[----:B------:R-:W-:Y:S01]  /*07d0*/  ELECT P0, URZ, PT ;  /* 0x0000000000ff782f */ /* 0x000fe20003800000 */
[----:B-1----:R-:W-:Y:S01]  /*07e0*/  ULEA UR4, UR4, UR5, 0x18 ;  /* 0x0000000504047291 */ /* 0x002fe2000f8ec0ff */
[----:B------:R-:W1:Y:S11]  /*07f0*/  FENCE.VIEW.ASYNC.S ;  /* 0x00000000000073c6 */ /* 0x000e760000000000 */
[----:B-1----:R2:W1:Y:S01]  /*0800*/  SYNCS.EXCH.64 URZ, [UR4+0x80], UR8 ;  /* 0x0000800804ff75b2 */ /* 0x0024620008000100 */
[----:B------:R2:W1:Y:S01]  /*0810*/  SYNCS.EXCH.64 URZ, [UR4+0xa0], UR6 ;  /* 0x0000a00604ff75b2 */ /* 0x0004620008000100 */
[----:B------:R2:W1:Y:S01]  /*0820*/  SYNCS.EXCH.64 URZ, [UR4+0x88], UR8 ;  /* 0x0000880804ff75b2 */ /* 0x0004620008000100 */
[----:B------:R2:W1:Y:S01]  /*0830*/  SYNCS.EXCH.64 URZ, [UR4+0xa8], UR6 ;  /* 0x0000a80604ff75b2 */ /* 0x0004620008000100 */
[----:B------:R2:W1:Y:S01]  /*0840*/  SYNCS.EXCH.64 URZ, [UR4+0x90], UR8 ;  /* 0x0000900804ff75b2 */ /* 0x0004620008000100 */
[----:B------:R2:W1:Y:S01]  /*0850*/  SYNCS.EXCH.64 URZ, [UR4+0xb0], UR6 ;  /* 0x0000b00604ff75b2 */ /* 0x0004620008000100 */
[----:B------:R2:W1:Y:S01]  /*0860*/  SYNCS.EXCH.64 URZ, [UR4+0x98], UR8 ;  /* 0x0000980804ff75b2 */ /* 0x0004620008000100 */
[----:B------:R2:W1:Y:S02]  /*0870*/  SYNCS.EXCH.64 URZ, [UR4+0xb8], UR6 ;  /* 0x0000b80604ff75b2 */ /* 0x0004640008000100 */
[----:B--2---:R-:W-:Y:S01]  /*0880*/  NOP ;  /* 0x0000000000007918 */ /* 0x004fe20000000000 */
.L_x_10:
[----:B------:R-:W2:Y:S01]  /*0890*/  SHFL.IDX PT, R2, R72, RZ, 0x1f ;  /* 0x00001fff48027589 */ /* 0x000ea200000e0000 */
[----:B------:R-:W-:Y:S01]  /*08a0*/  NOP ;  /* 0x0000000000007918 */ /* 0x000fe20000000000 */
[----:B--2---:R-:W-:-:S13]  /*08b0*/  ISETP.NE.AND P0, PT, R2, 0x3, PT ;  /* 0x000000030200780c */ /* 0x004fda0003f05270 */
[----:B------:R-:W-:Y:S05]  /*08c0*/  @P0 BRA `(.L_x_11) ;  /* 0x0000000000300947 */ /* 0x000fea0003800000 */
[----:B-1----:R-:W1:Y:S01]  /*08d0*/  S2UR UR4, SR_CgaCtaId ;  /* 0x00000000000479c3 */ /* 0x002e620000008800 */
[----:B------:R-:W-:Y:S01]  /*08e0*/  UMOV UR6, 0x400 ;  /* 0x0000040000067882 */ /* 0x000fe20000000000 */
[----:B------:R-:W-:Y:S01]  /*08f0*/  UMOV UR5, 0x20 ;  /* 0x0000002000057882 */ /* 0x000fe20000000000 */
[----:B------:R-:W-:Y:S01]  /*0900*/  ELECT P0, URZ, PT ;  /* 0x0000000000ff782f */ /* 0x000fe20003800000 */
[----:B-1----:R-:W-:Y:S02]  /*0910*/  ULEA UR6, UR4, UR6, 0x18 ;  /* 0x0000000604067291 */ /* 0x002fe4000f8ec0ff */
[----:B------:R-:W-:-:S04]  /*0920*/  UIADD3 UR4, UPT, UPT, -UR5, 0x100000, URZ ;  /* 0x0010000005047890 */ /* 0x000fc8000fffe1ff */
[----:B------:R-:W-:Y:S02]  /*0930*/  USHF.L.U32 UR5, UR4, 0xb, URZ ;  /* 0x0000000b04057899 */ /* 0x000fe400080006ff */
[----:B------:R-:W-:Y:S01]  /*0940*/  USHF.L.U32 UR4, UR4, 0x1, URZ ;  /* 0x0000000104047899 */ /* 0x000fe200080006ff */
[----:B------:R-:W1:Y:S11]  /*0950*/  FENCE.VIEW.ASYNC.S ;  /* 0x00000000000073c6 */ /* 0x000e760000000000 */
[----:B-1----:R2:W1:Y:S01]  /*0960*/  SYNCS.EXCH.64 URZ, [UR6+0xc0], UR4 ;  /* 0x0000c00406ff75b2 */ /* 0x0024620008000100 */
[----:B------:R2:W1:Y:S02]  /*0970*/  SYNCS.EXCH.64 URZ, [UR6+0xc8], UR4 ;  /* 0x0000c80406ff75b2 */ /* 0x0004640008000100 */
[----:B--2---:R-:W-:Y:S01]  /*0980*/  NOP ;  /* 0x0000000000007918 */ /* 0x004fe20000000000 */
.L_x_11:
[----:B------:R-:W2:Y:S01]  /*0990*/  SHFL.IDX PT, R2, R72, RZ, 0x1f ;  /* 0x00001fff48027589 */ /* 0x000ea200000e0000 */
[----:B------:R-:W-:Y:S01]  /*09a0*/  NOP ;  /* 0x0000000000007918 */ /* 0x000fe20000000000 */
[----:B--2---:R-:W-:-:S13]  /*09b0*/  ISETP.NE.AND P0, PT, R2, 0x4, PT ;  /* 0x000000040200780c */ /* 0x004fda0003f05270 */
[----:B------:R-:W-:Y:S05]  /*09c0*/  @P0 BRA `(.L_x_12) ;  /* 0x0000000000440947 */ /* 0x000fea0003800000 */
[----:B-1----:R-:W1:Y:S01]  /*09d0*/  S2UR UR6, SR_CgaCtaId ;  /* 0x00000000000679c3 */ /* 0x002e620000008800 */
[----:B------:R-:W-:Y:S01]  /*09e0*/  UMOV UR4, 0x100 ;  /* 0x0000010000047882 */ /* 0x000fe20000000000 */
[----:B------:R-:W-:Y:S01]  /*09f0*/  UMOV UR5, 0x400 ;  /* 0x0000040000057882 */ /* 0x000fe20000000000 */
[----:B------:R-:W-:Y:S01]  /*0a00*/  USEL UR4, UR4, 0xe0, UP3 ;  /* 0x000000e004047887 */ /* 0x000fe20009800000 */
[----:B------:R-:W-:Y:S01]  /*0a10*/  UMOV UR8, 0x1 ;  /* 0x0000000100087882 */ /* 0x000fe20000000000 */
[----:B------:R-:W-:Y:S01]  /*0a20*/  ELECT P0, URZ, PT ;  /* 0x0000000000ff782f */ /* 0x000fe20003800000 */
[----:B------:R-:W-:-:S04]  /*0a30*/  UIADD3 UR8, UPT, UPT, -UR8, 0x100000, URZ ;  /* 0x0010000008087890 */ /* 0x000fc8000fffe1ff */
[----:B------:R-:W-:Y:S02]  /*0a40*/  USHF.L.U32 UR9, UR8, 0xb, URZ ;  /* 0x0000000b08097899 */ /* 0x000fe400080006ff */
[----:B------:R-:W-:Y:S02]  /*0a50*/  USHF.L.U32 UR8, UR8, 0x1, URZ ;  /* 0x0000000108087899 */ /* 0x000fe400080006ff */
[----:B-1----:R-:W-:Y:S02]  /*0a60*/  ULEA UR6, UR6, UR5, 0x18 ;  /* 0x0000000506067291 */ /* 0x002fe4000f8ec0ff */
[----:B------:R-:W-:-:S04]  /*0a70*/  UIADD3 UR4, UPT, UPT, -UR4, 0x100000, URZ ;  /* 0x0010000004047890 */ /* 0x000fc8000fffe1ff */
[----:B------:R-:W-:Y:S02]  /*0a80*/  USHF.L.U32 UR5, UR4, 0xb, URZ ;  /* 0x0000000b04057899 */ /* 0x000fe400080006ff */
[----:B------:R-:W-:Y:S01]  /*0a90*/  USHF.L.U32 UR4, UR4, 0x1, URZ ;  /* 0x0000000104047899 */ /* 0x000fe200080006ff */
[----:B------:R-:W1:Y:S03]  /*0aa0*/  FENCE.VIEW.ASYNC.S ;  /* 0x00000000000073c6 */ /* 0x000e660000000000 */
[----:B-1----:R2:W1:Y:S08]  /*0ab0*/  SYNCS.EXCH.64 URZ, [UR6+0xd0], UR8 ;  /* 0x0000d00806ff75b2 */ /* 0x0024700008000100 */
[----:B------:R2:W1:Y:S02]  /*0ac0*/  SYNCS.EXCH.64 URZ, [UR6+0xd8], UR4 ;  /* 0x0000d80406ff75b2 */ /* 0x0004640008000100 */
[----:B--2---:R-:W-:Y:S01]  /*0ad0*/  NOP ;  /* 0x0000000000007918 */ /* 0x004fe20000000000 */
.L_x_12:
[----:B------:R-:W2:Y:S01]  /*0ae0*/  SHFL.IDX PT, R2, R72, RZ, 0x1f ;  /* 0x00001fff48027589 */ /* 0x000ea200000e0000 */
[----:B------:R-:W1:Y:S01]  /*0af0*/  S2UR UR51, SR_CTAID.X ;  /* 0x00000000003379c3 */ /* 0x000e620000002500 */
[----:B------:R-:W-:-:S07]  /*0b00*/  NOP ;  /* 0x0000000000007918 */ /* 0x000fce0000000000 */
[----:B------:R-:W1:Y:S01]  /*0b10*/  S2UR UR24, SR_CTAID.Y ;  /* 0x00000000001879c3 */ /* 0x000e620000002600 */
[----:B--2---:R-:W-:-:S13]  /*0b20*/  ISETP.NE.AND P0, PT, R2, 0x5, PT ;  /* 0x000000050200780c */ /* 0x004fda0003f05270 */
[----:B-1----:R-:W-:Y:S05]  /*0b30*/  @P0 BRA `(.L_x_13) ;  /* 0x0000000000480947 */ /* 0x002fea0003800000 */
[----:B------:R-:W1:Y:S01]  /*0b40*/  S2UR UR4, SR_CgaCtaId ;  /* 0x00000000000479c3 */ /* 0x000e620000008800 */
        /* <DEDUP_REMOVED lines=12> */
[----:B-1----:R1:W2:Y:S01]  /*0c10*/  SYNCS.EXCH.64 URZ, [UR4+0xe0], UR8 ;  /* 0x0000e00804ff75b2 */ /* 0x0022a20008000100 */
[----:B------:R1:W1:Y:S01]  /*0c20*/  SYNCS.EXCH.64 URZ, [UR4+0xf0], UR6 ;  /* 0x0000f00604ff75b2 */ /* 0x0002620008000100 */
[----:B------:R1:W1:Y:S01]  /*0c30*/  SYNCS.EXCH.64 URZ, [UR4+0xe8], UR8 ;  /* 0x0000e80804ff75b2 */ /* 0x0002620008000100 */
[----:B------:R1:W1:Y:S01]  /*0c40*/  SYNCS.EXCH.64 URZ, [UR4+0xf8], UR6 ;  /* 0x0000f80604ff75b2 */ /* 0x0002620008000100 */
[----:B------:R-:W-:Y:S01]  /*0c50*/  NOP ;  /* 0x0000000000007918 */ /* 0x000fe20000000000 */
.L_x_13:
[----:B------:R-:W-:-:S05]  /*0c60*/  CS2R.32 R64, SR_CgaSize ;  /* 0x0000000000407805 */ /* 0x000fca0000008a00 */
[----:B------:R-:W-:-:S05]  /*0c70*/  IMAD R64, R64, -0xa0, RZ ;  /* 0xffffff6040407824 */ /* 0x000fca00078e02ff */
[----:B------:R-:W-:-:S14]  /*0c80*/  R2UR UR5, R64 ;  /* 0x00000000400572ca */ /* 0x000fdc00000e0000 */
[----:B------:R-:W3:Y:S01]  /*0c90*/  LDCU UR5, c[0x0][UR5+0x2b0] ;  /* 0x00005600050577ac */ /* 0x000ee20008000800 */
[----:B------:R-:W-:Y:S02]  /*0ca0*/  I2FP.F32.U32 R5, UR51 ;  /* 0x0000003300057c45 */ /* 0x000fe40008201000 */
[----:B------:R-:W-:-:S05]  /*0cb0*/  CS2R.32 R3, SR_CgaSize ;  /* 0x0000000000037805 */ /* 0x000fca0000008a00 */
[----:B------:R-:W-:-:S06]  /*0cc0*/  IMAD R3, R3, -0xa0, RZ ;  /* 0xffffff6003037824 */ /* 0x000fcc00078e02ff */
[----:B------:R-:W4:Y:S01]  /*0cd0*/  LDC R3, c[0x0][R3+0x2a0] ;  /* 0x0000a80003037b82 */ /* 0x000f220000000800 */
[----:B------:R-:W-:Y:S02]  /*0ce0*/  I2FP.F32.U32 R4, UR24 ;  /* 0x0000001800047c45 */ /* 0x000fe40008201000 */
[----:B------:R-:W-:-:S05]  /*0cf0*/  CS2R.32 R64, SR_CgaSize ;  /* 0x0000000000407805 */ /* 0x000fca0000008a00 */
[----:B------:R-:W-:-:S05]  /*0d00*/  IMAD R64, R64, -0xa0, RZ ;  /* 0xffffff6040407824 */ /* 0x000fca00078e02ff */
[----:B-1----:R-:W-:-:S14]  /*0d10*/  R2UR UR4, R64 ;  /* 0x00000000400472ca */ /* 0x002fdc00000e0000 */
[----:B------:R-:W1:Y:S01]  /*0d20*/  LDCU UR4, c[0x0][UR4+0x2b4] ;  /* 0x00005680040477ac */ /* 0x000e620008000800 */
[----:B------:R-:W-:Y:S01]  /*0d30*/  NOP ;  /* 0x0000000000007918 */ /* 0x000fe20000000000 */
[----:B------:R-:W2:Y:S01]  /*0d40*/  LDCU UR19, c[0x0][0xc24] ;  /* 0x00018480ff1377ac */ /* 0x000ea20008000800 */
[----:B------:R-:W-:-:S05]  /*0d50*/  CS2R.32 R2, SR_CgaSize ;  /* 0x0000000000027805 */ /* 0x000fca0000008a00 */
[----:B------:R-:W-:-:S06]  /*0d60*/  IMAD R2, R2, -0xa0, RZ ;  /* 0xffffff6002027824 */ /* 0x000fcc00078e02ff */
[----:B------:R-:W4:Y:S01]  /*0d70*/  LDC R2, c[0x0][R2+0x2a4] ;  /* 0x0000a90002027b82 */ /* 0x000f220000000800 */
[----:B---3--:R-:W-:-:S07]  /*0d80*/  FMUL R5, R5, UR5 ;  /* 0x0000000505057c20 */ /* 0x008fce0008400000 */
[----:B------:R-:W3:Y:S01]  /*0d90*/  S2UR UR52, SR_CTAID.Z ;  /* 0x00000000003479c3 */ /* 0x000ee20000002700 */
[----:B-1----:R-:W-:Y:S01]  /*0da0*/  FMUL R4, R4, UR4 ;  /* 0x0000000404047c20 */ /* 0x002fe20008400000 */
[----:B------:R-:W1:Y:S01]  /*0db0*/  F2I.U32.TRUNC.NTZ R64, R5 ;  /* 0x0000000500407305 */ /* 0x000e62000020f000 */
[----:B--2---:R-:W-:-:S07]  /*0dc0*/  UISETP.GE.AND UP0, UPT, UR19, 0x1, UPT ;  /* 0x000000011300788c */ /* 0x004fce000bf06270 */
[----:B------:R-:W2:Y:S01]  /*0dd0*/  F2I.U32.TRUNC.NTZ R63, R4 ;  /* 0x00000004003f7305 */ /* 0x000ea2000020f000 */
[----:B-1----:R-:W-:-:S05]  /*0de0*/  IADD3 R64, PT, PT, -R64, RZ, RZ ;  /* 0x000000ff40407210 */ /* 0x002fca0007ffe1ff */
[----:B----4-:R-:W-:Y:S01]  /*0df0*/  IMAD R64, R3, R64, UR51 ;  /* 0x0000003303407e24 */ /* 0x010fe2000f8e0240 */
[----:B--2---:R-:W-:-:S05]  /*0e00*/  IADD3 R63, PT, PT, -R63, RZ, RZ ;  /* 0x000000ff3f3f7210 */ /* 0x004fca0007ffe1ff */
[----:B------:R-:W-:Y:S01]  /*0e10*/  IMAD R63, R2, R63, UR24 ;  /* 0x00000018023f7e24 */ /* 0x000fe2000f8e023f */
[----:B------:R-:W-:Y:S06]  /*0e20*/  BAR.SYNC.DEFER_BLOCKING 0x0 ;  /* 0x0000000000007b1d */ /* 0x000fec0000010000 */
[----:B---3--:R-:W-:Y:S05]  /*0e30*/  BRA.U !UP0, `(.L_x_14) ;  /* 0x0000000108d47547 */ /* 0x008fea000b800000 */
[----:B------:R-:W1:Y:S01]  /*0e40*/  LDCU.128 UR20, c[0x0][0xc10] ;  /* 0x00018200ff1477ac */ /* 0x000e620008000c00 */
[----:B------:R-:W2:Y:S01]  /*0e50*/  LDCU UR6, c[0x0][0x370] ;  /* 0x00006e00ff0677ac */ /* 0x000ea20008000800 */
[----:B------:R-:W3:Y:S01]  /*0e60*/  LDCU UR4, c[0x0][0x374] ;  /* 0x00006e80ff0477ac */ /* 0x000ee20008000800 */
[----:B------:R-:W4:Y:S01]  /*0e70*/  LDCU UR25, c[0x0][0xc0c] ;  /* 0x00018180ff1977ac */ /* 0x000f220008000800 */
[----:B------:R-:W4:Y:S01]  /*0e80*/  LDCU UR5, c[0x0][0xc20] ;  /* 0x00018400ff0577ac */ /* 0x000f220008000800 */
[----:B------:R-:W4:Y:S01]  /*0e90*/  LDCU.64 UR16, c[0x0][0xc28] ;  /* 0x00018500ff1077ac */ /* 0x000f220008000a00 */
[----:B-1----:R-:W-:Y:S02]  /*0ea0*/  UISETP.NE.AND UP0, UPT, UR22, 0x1, UPT ;  /* 0x000000011600788c */ /* 0x002fe4000bf05270 */
[----:B---3--:R-:W-:Y:S02]  /*0eb0*/  UIMAD.WIDE.U32 UR8, UR4, UR23, URZ ;  /* 0x00000017040872a5 */ /* 0x008fe4000f8e00ff */
[----:B--2---:R-:W-:-:S02]  /*0ec0*/  UIMAD.WIDE.U32 UR10, UR6, UR20, URZ ;  /* 0x00000014060a72a5 */ /* 0x004fc4000f8e00ff */
[----:B----4-:R-:W-:Y:S02]  /*0ed0*/  UISETP.NE.AND UP2, UPT, UR25, 0x1, UPT ;  /* 0x000000011900788c */ /* 0x010fe4000bf45270 */
[----:B------:R-:W-:Y:S01]  /*0ee0*/  UISETP.NE.AND UP4, UPT, UR19, 0x1, UPT ;  /* 0x000000011300788c */ /* 0x000fe2000bf85270 */
[----:B------:R-:W-:Y:S02]  /*0ef0*/  UMOV UR8, UR9 ;  /* 0x0000000900087c82 */ /* 0x000fe40008000000 */
[----:B------:R-:W-:Y:S01]  /*0f00*/  UMOV UR10, UR11 ;  /* 0x0000000b000a7c82 */ /* 0x000fe20008000000 */
[----:B------:R-:W-:Y:S02]  /*0f10*/  @UP0 USHF.R.U32.HI UR4, URZ, UR5, UR8 ;  /* 0x00000005ff040299 */ /* 0x000fe40008011608 */
[----:B------:R-:W-:Y:S02]  /*0f20*/  UIMAD.WIDE.U32 UR12, UR24, UR23, URZ ;  /* 0x00000017180c72a5 */ /* 0x000fe4000f8e00ff */
[----:B------:R-:W-:-:S02]  /*0f30*/  UIMAD.WIDE.U32 UR8, UR4, UR16, URZ ;  /* 0x00000010040872a5 */ /* 0x000fc4000f8e00ff */
[----:B------:R-:W-:Y:S02]  /*0f40*/  @UP2 USHF.R.U32.HI UR6, URZ, UR21, UR10 ;  /* 0x00000015ff062299 */ /* 0x000fe4000801160a */
[----:B------:R-:W-:Y:S02]  /*0f50*/  UIMAD.WIDE.U32 UR14, UR51, UR20, URZ ;  /* 0x00000014330e72a5 */ /* 0x000fe4000f8e00ff */
[----:B------:R-:W-:Y:S01]  /*0f60*/  UIMAD.WIDE.U32 UR10, UR6, UR16, URZ ;  /* 0x00000010060a72a5 */ /* 0x000fe2000f8e00ff */
[----:B------:R-:W-:Y:S01]  /*0f70*/  UMOV UR12, UR13 ;  /* 0x0000000d000c7c82 */ /* 0x000fe20008000000 */
[----:B------:R-:W-:Y:S01]  /*0f80*/  UMOV UR8, UR9 ;  /* 0x0000000900087c82 */ /* 0x000fe20008000000 */
[----:B------:R-:W-:Y:S02]  /*0f90*/  USHF.R.U32.HI UR12, URZ, UR5, UR12 ;  /* 0x00000005ff0c7299 */ /* 0x000fe4000801160c */
[----:B------:R-:W-:Y:S01]  /*0fa0*/  @UP4 USHF.R.U32.HI UR4, URZ, UR17, UR8 ;  /* 0x00000011ff044299 */ /* 0x000fe20008011608 */
[----:B------:R-:W-:Y:S01]  /*0fb0*/  UMOV UR14, UR15 ;  /* 0x0000000f000e7c82 */ /* 0x000fe20008000000 */
[----:B------:R-:W-:Y:S01]  /*0fc0*/  UMOV UR10, UR11 ;  /* 0x0000000b000a7c82 */ /* 0x000fe20008000000 */
[----:B------:R-:W-:-:S02]  /*0fd0*/  USHF.R.U32.HI UR14, URZ, UR21, UR14 ;  /* 0x00000015ff0e7299 */ /* 0x000fc4000801160e */
[----:B------:R-:W-:Y:S02]  /*0fe0*/  USEL UR5, UR24, UR12, !UP0 ;  /* 0x0000000c18057287 */ /* 0x000fe4000c000000 */
[----:B------:R-:W-:Y:S02]  /*0ff0*/  @UP4 USHF.R.U32.HI UR6, URZ, UR17, UR10 ;  /* 0x00000011ff064299 */ /* 0x000fe4000801160a */
[----:B------:R-:W-:Y:S02]  /*1000*/  UIMAD UR7, UR4, UR19, URZ ;  /* 0x00000013040772a4 */ /* 0x000fe4000f8e02ff */
[----:B------:R-:W-:Y:S02]  /*1010*/  USEL UR4, UR51, UR14, !UP2 ;  /* 0x0000000e33047287 */ /* 0x000fe4000d000000 */
[----:B------:R-:W-:Y:S02]  /*1020*/  UIMAD UR10, UR6, UR19, URZ ;  /* 0x00000013060a72a4 */ /* 0x000fe4000f8e02ff */
[----:B------:R-:W-:-:S02]  /*1030*/  UISETP.GE.AND UP0, UPT, UR5, UR7, UPT ;  /* 0x000000070500728c */ /* 0x000fc4000bf06270 */
[----:B------:R-:W-:Y:S02]  /*1040*/  UIMAD.WIDE.U32 UR8, UR5, UR16, URZ ;  /* 0x00000010050872a5 */ /* 0x000fe4000f8e00ff */
[----:B------:R-:W-:Y:S02]  /*1050*/  UISETP.GE.OR UP0, UPT, UR4, UR10, UP0 ;  /* 0x0000000a0400728c */ /* 0x000fe40008706670 */
[----:B------:R-:W-:Y:S02]  /*1060*/  UIMAD.WIDE.U32 UR10, UR4, UR16, URZ ;  /* 0x00000010040a72a5 */ /* 0x000fe4000f8e00ff */
[----:B------:R-:W-:Y:S01]  /*1070*/  UIADD3 UR10, UPT, UPT, -UR4, URZ, URZ ;  /* 0x000000ff040a7290 */ /* 0x000fe2000fffe1ff */
[----:B------:R-:W-:Y:S01]  /*1080*/  UMOV UR8, UR9 ;  /* 0x0000000900087c82 */ /* 0x000fe20008000000 */
[----:B------:R-:W-:Y:S02]  /*1090*/  UIADD3 UR9, UPT, UPT, -UR5, URZ, URZ ;  /* 0x000000ff05097290 */ /* 0x000fe4000fffe1ff */
[----:B------:R-:W-:-:S03]  /*10a0*/  USHF.R.U32.HI UR8, URZ, UR17, UR8 ;  /* 0x00000011ff087299 */ /* 0x000fc60008011608 */
[----:B------:R-:W-:Y:S01]  /*10b0*/  @!UP0 UMOV UR7, UR11 ;  /* 0x0000000b00078c82 */ /* 0x000fe20008000000 */
[----:B------:R-:W-:Y:S02]  /*10c0*/  UIMAD UR24, UR22, UR9, UR24 ;  /* 0x00000009161872a4 */ /* 0x000fe4000f8e0218 */
[----:B------:R-:W-:Y:S02]  /*10d0*/  USEL UR8, UR5, UR8, !UP4 ;  /* 0x0000000805087287 */ /* 0x000fe4000e000000 */
[----:B------:R-:W-:Y:S02]  /*10e0*/  @!UP0 USHF.R.U32.HI UR7, URZ, UR17, UR7 ;  /* 0x00000011ff078299 */ /* 0x000fe40008011607 */
[----:B------:R-:W-:Y:S02]  /*10f0*/  UIADD3 UR9, UPT, UPT, -UR8, URZ, URZ ;  /* 0x000000ff08097290 */ /* 0x000fe4000fffe1ff */
[----:B------:R-:W-:Y:S02]  /*1100*/  @!UP0 USEL UR7, UR4, UR7, !UP4 ;  /* 0x0000000704078287 */ /* 0x000fe4000e000000 */
[----:B------:R-:W-:-:S02]  /*1110*/  UIMAD UR9, UR19, UR9, UR5 ;  /* 0x00000009130972a4 */ /* 0x000fc4000f8e0205 */
[----:B------:R-:W-:Y:S02]  /*1120*/  @!UP0 UIADD3 UR8, UPT, UPT, UR8, -UR7, URZ ;  /* 0x8000000708088290 */ /* 0x000fe4000fffe0ff */
[----:B------:R-:W-:Y:S02]  /*1130*/  @!UP0 UIMAD UR7, UR9, UR6, UR7 ;  /* 0x00000006090782a4 */ /* 0x000fe4000f8e0207 */
[----:B------:R-:W-:Y:S02]  /*1140*/  @!UP0 UIMAD UR5, UR8, UR19, UR4 ;  /* 0x00000013080582a4 */ /* 0x000fe4000f8e0204 */
[----:B------:R-:W-:Y:S02]  /*1150*/  UIMAD UR6, UR25, UR10, UR51 ;  /* 0x0000000a190672a4 */ /* 0x000fe4000f8e0233 */
[----:B------:R-:W-:Y:S01]  /*1160*/  UIMAD UR24, UR5, UR22, UR24 ;  /* 0x00000016051872a4 */ /* 0x000fe2000f8e0218 */
[----:B------:R-:W-:Y:S02]  /*1170*/  @!UP0 UMOV UR4, UR7 ;  /* 0x0000000700048c82 */ /* 0x000fe40008000000 */
[----:B------:R-:W-:-:S12]  /*1180*/  UIMAD UR51, UR4, UR25, UR6 ;  /* 0x00000019043372a4 */ /* 0x000fd8000f8e0206 */
.L_x_14:
[----:B------:R-:W1:Y:S02]  /*1190*/  LDCU UR4, c[0x0][0xc30] ;  /* 0x00018600ff0477ac */ /* 0x000e640008000800 */
[----:B-1----:R-:W-:-:S09]  /*11a0*/  UISETP.NE.AND UP0, UPT, UR4, 0x1, UPT ;  /* 0x000000010400788c */ /* 0x002fd2000bf05270 */
[----:B------:R-:W-:Y:S05]  /*11b0*/  BRA.U UP0, `(.L_x_15) ;  /* 0x0000000100447547 */ /* 0x000fea000b800000 */
[----:B------:R-:W1:Y:S01]  /*11c0*/  LDCU.128 UR8, c[0x0][0xc10] ;  /* 0x00018200ff0877ac */ /* 0x000e620008000c00 */
[----:B------:R-:W2:Y:S01]  /*11d0*/  LDCU UR12, c[0x0][0xc0c] ;  /* 0x00018180ff0c77ac */ /* 0x000ea20008000800 */
[----:B------:R-:W3:Y:S01]  /*11e0*/  LDCU UR13, c[0x0][0xc20] ;  /* 0x00018400ff0d77ac */ /* 0x000ee20008000800 */
[----:B-1----:R-:W-:Y:S02]  /*11f0*/  UIMAD.WIDE.U32 UR6, UR51, UR8, URZ ;  /* 0x00000008330672a5 */ /* 0x002fe4000f8e00ff */
[----:B------:R-:W-:Y:S02]  /*1200*/  UIMAD.WIDE.U32 UR4, UR24, UR11, URZ ;  /* 0x0000000b180472a5 */ /* 0x000fe4000f8e00ff */
[----:B--2---:R-:W-:Y:S02]  /*1210*/  UISETP.NE.AND UP2, UPT, UR12, 0x1, UPT ;  /* 0x000000010c00788c */ /* 0x004fe4000bf45270 */
[----:B------:R-:W-:Y:S01]  /*1220*/  UISETP.NE.AND UP0, UPT, UR10, 0x1, UPT ;  /* 0x000000010a00788c */ /* 0x000fe2000bf05270 */
[----:B------:R-:W-:-:S02]  /*1230*/  UMOV UR6, UR7 ;  /* 0x0000000700067c82 */ /* 0x000fc40008000000 */
[----:B------:R-:W-:Y:S01]  /*1240*/  UMOV UR4, UR5 ;  /* 0x0000000500047c82 */ /* 0x000fe20008000000 */
[----:B------:R-:W-:Y:S02]  /*1250*/  USHF.R.U32.HI UR6, URZ, UR9, UR6 ;  /* 0x00000009ff067299 */ /* 0x000fe40008011606 */
[----:B---3--:R-:W-:Y:S02]  /*1260*/  USHF.R.U32.HI UR4, URZ, UR13, UR4 ;  /* 0x0000000dff047299 */ /* 0x008fe40008011604 */
[----:B------:R-:W-:Y:S02]  /*1270*/  USEL UR5, UR51, UR6, !UP2 ;  /* 0x0000000633057287 */ /* 0x000fe4000d000000 */
[----:B------:R-:W-:-:S04]  /*1280*/  USEL UR4, UR24, UR4, !UP0 ;  /* 0x0000000418047287 */ /* 0x000fc8000c000000 */
[----:B------:R-:W-:Y:S02]  /*1290*/  UIADD3 UR6, UPT, UPT, UR5, -UR4, URZ ;  /* 0x8000000405067290 */ /* 0x000fe4000fffe0ff */
[----:B------:R-:W-:Y:S02]  /*12a0*/  UIADD3 UR4, UPT, UPT, -UR5, UR4, URZ ;  /* 0x0000000405047290 */ /* 0x000fe4000fffe1ff */
[----:B------:R-:W-:Y:S02]  /*12b0*/  UIMAD UR24, UR6, UR10, UR24 ;  /* 0x0000000a061872a4 */ /* 0x000fe4000f8e0218 */
[----:B------:R-:W-:-:S12]  /*12c0*/  UIMAD UR51, UR4, UR12, UR51 ;  /* 0x0000000c043372a4 */ /* 0x000fd8000f8e0233 */
.L_x_15:
[----:B------:R-:W-:Y:S01]  /*12d0*/  BAR.SYNC.DEFER_BLOCKING 0x0 ;  /* 0x0000000000007b1d */ /* 0x000fe20000010000 */
[----:B------:R-:W-:Y:S01]  /*12e0*/  UISETP.NE.AND UP0, UPT, UR18, 0x2, UPT ;  /* 0x000000021200788c */ /* 0x000fe2000bf05270 */
[----:B------:R-:W-:Y:S02]  /*12f0*/  ISETP.NE.OR P3, PT, R0, 0x2, !P3 ;  /* 0x000000020000780c */ /* 0x000fe40005f65670 */
[----:B------:R-:W-:Y:S02]  /*1300*/  LOP3.LUT R0, R69, 0x1f, RZ, 0xc0, !PT ;  /* 0x0000001f45007812 */ /* 0x000fe400078ec0ff */
[----:B------:R-:W1:Y:S04]  /*1310*/  LDCU UR39, c[0x0][0xc24] ;  /* 0x00018480ff2777ac */ /* 0x000e680008000800 */
[----:B------:R-:W-:Y:S05]  /*1320*/  BRA.U UP0, `(.L_x_16) ;  /* 0x0000001d00287547 */ /* 0x000fea000b800000 */
[----:B------:R-:W2:Y:S01]  /*1330*/  LDCU UR5, c[0x0][0x388] ;  /* 0x00007100ff0577ac */ /* 0x000ea20008000800 */
[----:B------:R-:W-:Y:S01]  /*1340*/  PLOP3.LUT P1, PT, PT, PT, UP3, 0x80, 0x8 ;  /* 0x000000000008781c */ /* 0x000fe20003f2f038 */
[----:B------:R-:W-:Y:S01]  /*1350*/  IMAD.MOV.U32 R2, RZ, RZ, RZ ;  /* 0x000000ffff027224 */ /* 0x000fe200078e00ff */
[----:B------:R-:W-:Y:S01]  /*1360*/  ISETP.EQ.OR P2, PT, R0, RZ, P3 ;  /* 0x000000ff0000720c */ /* 0x000fe20001f42670 */
[----:B------:R-:W3:Y:S01]  /*1370*/  LDCU UR8, c[0x0][0x38c] ;  /* 0x00007180ff0877ac */ /* 0x000ee20008000800 */
[----:B------:R-:W-:Y:S01]  /*1380*/  PLOP3.LUT P1, PT, P1, PT, PT, 0x8, 0x80 ;  /* 0x000000000080781c */ /* 0x000fe20000f2e170 */
[----:B------:R-:W4:Y:S01]  /*1390*/  LDCU.64 UR6, c[0x0][0x390] ;  /* 0x00007200ff0677ac */ /* 0x000f220008000a00 */
[----:B------:R-:W1:Y:S01]  /*13a0*/  LDCU UR62, c[0x0][0x370] ;  /* 0x00006e00ff3e77ac */ /* 0x000e620008000800 */
[----:B------:R-:W1:Y:S01]  /*13b0*/  LDCU.64 UR54, c[0x0][0x348] ;  /* 0x00006900ff3677ac */ /* 0x000e620008000a00 */
[----:B--2---:R-:W-:Y:S01]  /*13c0*/  UIADD3 UR5, UPT, UPT, UR5, 0x1f, URZ ;  /* 0x0000001f05057890 */ /* 0x004fe2000fffe0ff */
[----:B------:R-:W2:Y:S03]  /*13d0*/  LDCU UR61, c[0x0][0x374] ;  /* 0x00006e80ff3d77ac */ /* 0x000ea60008000800 */
[----:B------:R-:W-:Y:S01]  /*13e0*/  USHF.R.S32.HI UR4, URZ, 0x1f, UR5 ;  /* 0x0000001fff047899 */ /* 0x000fe20008011405 */
[----:B------:R-:W-:Y:S01]  /*13f0*/  UMOV UR40, 0x1 ;  /* 0x0000000100287882 */ /* 0x000fe20000000000 */
[----:B------:R-:W-:-:S02]  /*1400*/  UMOV UR43, URZ ;  /* 0x000000ff002b7c82 */ /* 0x000fc40008000000 */
[----:B------:R-:W-:Y:S01]  /*1410*/  ULEA.HI UR4, UR4, UR5, URZ, 0x5 ;  /* 0x0000000504047291 */ /* 0x000fe2000f8f28ff */
[----:B------:R-:W-:Y:S01]  /*1420*/  UMOV UR30, URZ ;  /* 0x000000ff001e7c82 */ /* 0x000fe20008000000 */
[----:B------:R-:W-:Y:S02]  /*1430*/  UMOV UR52, URZ ;  /* 0x000000ff00347c82 */ /* 0x000fe40008000000 */
[----:B------:R-:W-:-:S04]  /*1440*/  USHF.R.S32.HI UR4, URZ, 0x5, UR4 ;  /* 0x00000005ff047899 */ /* 0x000fc80008011404 */
[----:B---3--:R-:W-:-:S04]  /*1450*/  UIMAD UR4, UR4, UR8, URZ ;  /* 0x00000008040472a4 */ /* 0x008fc8000f8e02ff */
[----:B----4-:R-:W-:-:S04]  /*1460*/  UIMAD UR4, UR4, UR6, URZ ;  /* 0x00000006040472a4 */ /* 0x010fc8000f8e02ff */
[----:B------:R-:W-:-:S04]  /*1470*/  UIMAD UR63, UR4, UR7, URZ ;  /* 0x00000007043f72a4 */ /* 0x000fc8000f8e02ff */
[----:B------:R-:W-:Y:S02]  /*1480*/  UISETP.NE.AND UP1, UPT, UR63, URZ, UPT ;  /* 0x000000ff3f00728c */ /* 0x000fe4000bf25270 */
[----:B------:R-:W-:-:S04]  /*1490*/  UISETP.LT.U32.AND UP0, UPT, UR63, 0x8, UPT ;  /* 0x000000083f00788c */ /* 0x000fc8000bf01070 */
[----:B------:R-:W-:-:S04]  /*14a0*/  USEL UR4, UR63, 0x8, UP0 ;  /* 0x000000083f047887 */ /* 0x000fc80008000000 */
[----:B------:R-:W-:Y:S02]  /*14b0*/  UIADD3 UR5, UPT, UPT, UR4, -0x1, URZ ;  /* 0xffffffff04057890 */ /* 0x000fe4000fffe0ff */
[----:B------:R-:W-:Y:S02]  /*14c0*/  @!UP1 UIADD3 UR5, UPT, UPT, UR4, URZ, URZ ;  /* 0x000000ff04059290 */ /* 0x000fe4000fffe0ff */
[----:B------:R-:W-:Y:S02]  /*14d0*/  UIADD3 UR60, UPT, UPT, UR63, -UR4, URZ ;  /* 0x800000043f3c7290 */ /* 0x000fe4000fffe0ff */
[----:B-12---:R-:W-:-:S12]  /*14e0*/  UIADD3 UR64, UPT, UPT, UR5, 0x1, URZ ;  /* 0x0000000105407890 */ /* 0x006fd8000fffe0ff */
.L_x_32:
[----:B------:R-:W1:Y:S01]  /*14f0*/  S2UR UR41, SR_CgaCtaId ;  /* 0x00000000002979c3 */ /* 0x000e620000008800 */
[----:B------:R-:W-:Y:S01]  /*1500*/  UMOV UR4, 0x400 ;  /* 0x0000040000047882 */ /* 0x000fe20000000000 */
[----:B------:R-:W-:Y:S01]  /*1510*/  MOV R0, UR40 ;  /* 0x0000002800007c02 */ /* 0x000fe20008000f00 */
[----:B------:R-:W-:Y:S02]  /*1520*/  UISETP.NE.AND UP0, UPT, UR63, URZ, UPT ;  /* 0x000000ff3f00728c */ /* 0x000fe4000bf05270 */
[----:B------:R-:W-:Y:S01]  /*1530*/  USHF.L.U32 UR50, UR51, 0x7, URZ ;  /* 0x0000000733327899 */ /* 0x000fe200080006ff */
[----:B------:R-:W-:Y:S01]  /*1540*/  SHF.L.U32 R0, R0, 0x1f, RZ ;  /* 0x0000001f00007819 */ /* 0x000fe200000006ff */
[----:B------:R-:W-:Y:S01]  /*1550*/  USHF.L.U32 UR34, UR24, 0x6, URZ ;  /* 0x0000000618227899 */ /* 0x000fe200080006ff */
[----:B------:R-:W-:Y:S01]  /*1560*/  UMOV UR31, URZ ;  /* 0x000000ff001f7c82 */ /* 0x000fe20008000000 */
[----:B------:R-:W-:Y:S01]  /*1570*/  UMOV UR38, URZ ;  /* 0x000000ff00267c82 */ /* 0x000fe20008000000 */
[----:B------:R-:W-:Y:S01]  /*1580*/  UMOV UR37, URZ ;  /* 0x000000ff00257c82 */ /* 0x000fe20008000000 */
[----:B------:R-:W-:Y:S01]  /*1590*/  UMOV UR36, URZ ;  /* 0x000000ff00247c82 */ /* 0x000fe20008000000 */
[----:B-1----:R-:W-:-:S04]  /*15a0*/  ULEA UR41, UR41, UR4, 0x18 ;  /* 0x0000000429297291 */ /* 0x002fc8000f8ec0ff */
[----:B------:R-:W-:-:S09]  /*15b0*/  ULEA UR4, UR43, UR41, 0x3 ;  /* 0x000000292b047291 */ /* 0x000fd2000f8e18ff */
[----:B------:R1:W2:Y:S01]  /*15c0*/  SYNCS.PHASECHK.TRANS64.TRYWAIT P0, [UR4+0x40], R0 ;  /* 0x00004000ff0075a7 */ /* 0x0002a20008001104 */
[----:B------:R-:W-:Y:S05]  /*15d0*/  BRA.U !UP0, `(.L_x_17) ;  /* 0x0000000508b87547 */ /* 0x000fea000b800000 */
[----:B------:R-:W3:Y:S01]  /*15e0*/  LDCU.128 UR12, c[0x0][0x480] ;  /* 0x00009000ff0c77ac */ /* 0x000ee20008000c00 */
[----:B------:R-:W4:Y:S01]  /*15f0*/  LDCU.128 UR8, c[0x0][0x490] ;  /* 0x00009200ff0877ac */ /* 0x000f220008000c00 */
[----:B------:R-:W1:Y:S01]  /*1600*/  LDCU.64 UR26, c[0x0][0x4c0] ;  /* 0x00009800ff1a77ac */ /* 0x000e620008000a00 */
[----:B------:R-:W1:Y:S01]  /*1610*/  LDCU.64 UR16, c[0x0][0x4f0] ;  /* 0x00009e00ff1077ac */ /* 0x000e620008000a00 */
[----:B------:R-:W1:Y:S01]  /*1620*/  LDCU UR19, c[0x0][0x4ec] ;  /* 0x00009d80ff1377ac */ /* 0x000e620008000800 */
[----:B---3--:R-:W-:Y:S02]  /*1630*/  UIMAD.WIDE.U32 UR4, UR50, UR13, URZ ;  /* 0x0000000d320472a5 */ /* 0x008fe4000f8e00ff */
[----:B------:R-:W-:Y:S02]  /*1640*/  UISETP.NE.AND UP0, UPT, UR12, 0x1, UPT ;  /* 0x000000010c00788c */ /* 0x000fe4000bf05270 */
[----:B------:R-:W-:Y:S02]  /*1650*/  USHF.R.U32.HI UR5, URZ, UR14, UR5 ;  /* 0x0000000eff057299 */ /* 0x000fe40008011605 */
[----:B------:R-:W-:-:S02]  /*1660*/  UIADD3 UR52, UPT, UPT, UR64, UR30, URZ ;  /* 0x0000001e40347290 */ /* 0x000fc4000fffe0ff */
[----:B------:R-:W-:Y:S02]  /*1670*/  USEL UR5, UR50, UR5, !UP0 ;  /* 0x0000000532057287 */ /* 0x000fe4000c000000 */
[----:B------:R-:W-:Y:S02]  /*1680*/  UISETP.NE.AND UP0, UPT, UR15, 0x1, UPT ;  /* 0x000000010f00788c */ /* 0x000fe4000bf05270 */
[----:B----4-:R-:W-:Y:S01]  /*1690*/  UIMAD.WIDE.U32 UR6, UR5, UR8, URZ ;  /* 0x00000008050672a5 */ /* 0x010fe2000f8e00ff */
[----:B------:R-:W3:Y:S01]  /*16a0*/  LDCU UR8, c[0x0][0x4a0] ;  /* 0x00009400ff0877ac */ /* 0x000ee20008000800 */
[----:B------:R-:W4:Y:S05]  /*16b0*/  LDCU UR51, c[0x0][0x38c] ;  /* 0x00007180ff3377ac */ /* 0x000f2a0008000800 */
[----:B------:R-:W-:Y:S01]  /*16c0*/  UMOV UR4, UR7 ;  /* 0x0000000700047c82 */ /* 0x000fe20008000000 */
[----:B------:R-:W1:Y:S01]  /*16d0*/  LDCU.64 UR46, c[0x0][0x390] ;  /* 0x00007200ff2e77ac */ /* 0x000e620008000a00 */
[----:B------:R-:W-:Y:S01]  /*16e0*/  USHF.R.U32.HI UR4, URZ, UR9, UR4 ;  /* 0x00000009ff047299 */ /* 0x000fe20008011604 */
[----:B------:R-:W4:Y:S03]  /*16f0*/  LDCU UR9, c[0x0][0x4c8] ;  /* 0x00009900ff0977ac */ /* 0x000f260008000800 */
[----:B------:R-:W-:-:S02]  /*1700*/  USEL UR4, UR5, UR4, !UP0 ;  /* 0x0000000405047287 */ /* 0x000fc4000c000000 */
[----:B------:R-:W-:Y:S02]  /*1710*/  UISETP.NE.AND UP0, UPT, UR10, 0x1, UPT ;  /* 0x000000010a00788c */ /* 0x000fe4000bf05270 */
[----:B------:R-:W-:Y:S01]  /*1720*/  UIMAD.WIDE.U32 UR6, UR4, UR11, URZ ;  /* 0x0000000b040672a5 */ /* 0x000fe2000f8e00ff */
[----:B------:R-:W1:Y:S01]  /*1730*/  LDCU.64 UR24, c[0x0][0x4d0] ;  /* 0x00009a00ff1877ac */ /* 0x000e620008000a00 */
[----:B------:R-:W-:-:S05]  /*1740*/  UMOV UR31, URZ ;  /* 0x000000ff001f7c82 */ /* 0x000fca0008000000 */
[----:B------:R-:W-:Y:S01]  /*1750*/  UMOV UR6, UR7 ;  /* 0x0000000700067c82 */ /* 0x000fe20008000000 */
[----:B------:R-:W-:Y:S02]  /*1760*/  UIADD3 UR7, UPT, UPT, -UR4, URZ, URZ ;  /* 0x000000ff04077290 */ /* 0x000fe4000fffe1ff */
[----:B---3--:R-:W-:Y:S02]  /*1770*/  USHF.R.U32.HI UR6, URZ, UR8, UR6 ;  /* 0x00000008ff067299 */ /* 0x008fe40008011606 */
[----:B------:R-:W-:Y:S02]  /*1780*/  UIADD3 UR8, UPT, UPT, -UR5, URZ, URZ ;  /* 0x000000ff05087290 */ /* 0x000fe4000fffe1ff */
[----:B------:R-:W-:Y:S02]  /*1790*/  USEL UR22, UR4, UR6, !UP0 ;  /* 0x0000000604167287 */ /* 0x000fe4000c000000 */
[----:B------:R-:W-:Y:S02]  /*17a0*/  UIMAD UR7, UR15, UR7, UR5 ;  /* 0x000000070f0772a4 */ /* 0x000fe4000f8e0205 */
[----:B------:R-:W-:-:S02]  /*17b0*/  UIADD3 UR6, UPT, UPT, -UR22, URZ, URZ ;  /* 0x000000ff16067290 */ /* 0x000fc4000fffe1ff */
[----:B------:R-:W-:Y:S02]  /*17c0*/  UIMAD UR8, UR12, UR8, UR50 ;  /* 0x000000080c0872a4 */ /* 0x000fe4000f8e0232 */
[----:B------:R-:W-:Y:S02]  /*17d0*/  UIMAD UR21, UR10, UR6, UR4 ;  /* 0x000000060a1572a4 */ /* 0x000fe4000f8e0204 */
[----:B-1----:R-:W-:Y:S01]  /*17e0*/  UIMAD UR20, UR7, UR27, UR16 ;  /* 0x0000001b071472a4 */ /* 0x002fe2000f8e0210 */
[----:B------:R-:W1:Y:S04]  /*17f0*/  LDCU UR15, c[0x0][0x4cc] ;  /* 0x00009980ff0f77ac */ /* 0x000e680008000800 */
[----:B------:R-:W3:Y:S01]  /*1800*/  LDCU UR6, c[0x0][0x500] ;  /* 0x0000a000ff0677ac */ /* 0x000ee20008000800 */
[----:B------:R-:W1:Y:S01]  /*1810*/  LDCU.64 UR4, c[0x0][0x4f8] ;  /* 0x00009f00ff0477ac */ /* 0x000e620008000a00 */
[----:B------:R-:W-:-:S02]  /*1820*/  UIADD3 UR10, UPT, UPT, UR34, 0x20, URZ ;  /* 0x00000020220a7890 */ /* 0x000fc4000fffe0ff */
[----:B------:R-:W-:Y:S02]  /*1830*/  UIMAD UR19, UR8, UR26, UR19 ;  /* 0x0000001a081372a4 */ /* 0x000fe4000f8e0213 */
[----:B----4-:R-:W-:Y:S01]  /*1840*/  UIMAD UR21, UR21, UR9, UR17 ;  /* 0x00000009151572a4 */ /* 0x010fe2000f8e0211 */
[----:B------:R-:W-:Y:S01]  /*1850*/  UMOV UR7, UR43 ;  /* 0x0000002b00077c82 */ /* 0x000fe20008000000 */
[----:B------:R-:W-:Y:S01]  /*1860*/  UMOV UR36, URZ ;  /* 0x000000ff00247c82 */ /* 0x000fe20008000000 */
[----:B------:R-:W-:Y:S01]  /*1870*/  UMOV UR37, URZ ;  /* 0x000000ff00257c82 */ /* 0x000fe20008000000 */
[----:B------:R-:W-:-:S08]  /*1880*/  UMOV UR38, URZ ;  /* 0x000000ff00267c82 */ /* 0x000fd00008000000 */
.L_x_22:
[----:B------:R-:W-:Y:S01]  /*1890*/  @!P3 MOV R3, 0x6000 ;  /* 0x000060000003b802 */ /* 0x000fe20000000f00 */
[----:B------:R-:W-:Y:S01]  /*18a0*/  ULEA UR17, UR7, UR41, 0x3 ;  /* 0x0000002907117291 */ /* 0x000fe2000f8e18ff */
[----:B-12---:R-:W-:Y:S11]  /*18b0*/  @P0 BRA `(.L_x_18) ;  /* 0x0000000000100947 */ /* 0x006ff60003800000 */
[----:B------:R-:W-:Y:S04]  /*18c0*/  MOV R0, UR40 ;  /* 0x0000002800007c02 */ /* 0x000fe80008000f00 */
[----:B------:R-:W-:Y:S04]  /*18d0*/  SHF.L.U32 R5, R0, 0x1f, RZ ;  /* 0x0000001f00057819 */ /* 0x000fe800000006ff */
[----:B------:R-:W2:Y:S02]  /*18e0*/  SYNCS.PHASECHK.TRANS64.TRYWAIT P0, [UR17+0x40], R5 ;  /* 0x00004005ff0075a7 */ /* 0x000ea40008001111 */
[----:B--2---:R-:W-:Y:S05]  /*18f0*/  @!P0 BRA `(.L_x_19) ;  /* 0x0000007400e08947 */ /* 0x004fea0003800000 */
.L_x_18:
[----:B------:R4:W-:Y:S01]  /*1900*/  @!P3 SYNCS.ARRIVE.TRANS64 RZ, [UR17], R3 ;  /* 0x00000003ffffb9a7 */ /* 0x0009e20008000011 */
[----:B------:R-:W-:Y:S04]  /*1910*/  BSSY.RECONVERGENT B0, `(.L_x_20) ;  /* 0x0000003000007945 */ /* 0x000fe80003800200 */
[----:B------:R-:W-:Y:S05]  /*1920*/  @P2 BRA `(.L_x_21) ;  /* 0x0000000000042947 */ /* 0x000fea0003800000 */
[----:B-1-3--:R-:W-:Y:S05]  /*1930*/  BPT.TRAP 0x1 ;  /* 0x000000040000795c */ /* 0x00afea0000300000 */
.L_x_21:
[----:B-1-3--:R-:W-:Y:S05]  /*1940*/  BSYNC.RECONVERGENT B0 ;  /* 0x0000000000007941 */ /* 0x00afea0003800200 */
.L_x_20:
[----:B------:R-:W-:Y:S02]  /*1950*/  UIADD3 UR8, UPT, UPT, UR7, 0x1, URZ ;  /* 0x0000000107087890 */ /* 0x000fe4000fffe0ff */
[----:B------:R-:W-:Y:S02]  /*1960*/  UIMAD UR11, UR36, UR15, UR4 ;  /* 0x0000000f240b72a4 */ /* 0x000fe4000f8e0204 */
[----:B------:R-:W-:Y:S02]  /*1970*/  UISETP.NE.AND UP0, UPT, UR8, 0x8, UPT ;  /* 0x000000080800788c */ /* 0x000fe4000bf05270 */
[----:B------:R-:W-:Y:S02]  /*1980*/  ULEA UR16, UR7, UR41, 0xe ;  /* 0x0000002907107291 */ /* 0x000fe4000f8e70ff */
[----:B------:R-:W-:Y:S02]  /*1990*/  USEL UR9, URZ, 0x1, UP0 ;  /* 0x00000001ff097887 */ /* 0x000fe40008000000 */
[----:B------:R-:W-:Y:S02]  /*19a0*/  USEL UR43, UR8, URZ, UP0 ;  /* 0x000000ff082b7287 */ /* 0x000fe40008000000 */
[----:B------:R-:W-:Y:S02]  /*19b0*/  ULOP3.LUT UR40, UR40, UR9, URZ, 0x3c, !UPT ;  /* 0x0000000928287292 */ /* 0x000fe4000f8e3cff */
[----:B------:R-:W-:Y:S02]  /*19c0*/  ULEA UR8, UR43, UR41, 0x3 ;  /* 0x000000292b087291 */ /* 0x000fe4000f8e18ff */
[----:B------:R-:W-:Y:S02]  /*19d0*/  ULEA UR27, UR7, UR41, 0xd ;  /* 0x00000029071b7291 */ /* 0x000fe4000f8e68ff */
[----:B------:R-:W-:Y:S01]  /*19e0*/  UIADD3 UR44, UP1, UPT, UR54, 0x80, URZ ;  /* 0x00000080362c7890 */ /* 0x000fe2000ff3e0ff */
[----:B--2---:R-:W-:Y:S01]  /*19f0*/  MOV R0, UR40 ;  /* 0x0000002800007c02 */ /* 0x004fe20008000f00 */
[----:B------:R-:W-:Y:S02]  /*1a00*/  USHF.L.U32 UR18, UR31, 0x5, URZ ;  /* 0x000000051f127899 */ /* 0x000fe400080006ff */
[----:B------:R-:W-:Y:S01]  /*1a10*/  UIADD3.X UR45, UPT, UPT, URZ, UR55, URZ, UP1, !UPT ;  /* 0x00000037ff2d7290 */ /* 0x000fe20008ffe4ff */
[----:B----4-:R-:W-:Y:S01]  /*1a20*/  SHF.L.U32 R3, R0, 0x1f, RZ ;  /* 0x0000001f00037819 */ /* 0x010fe200000006ff */
[----:B------:R-:W-:Y:S02]  /*1a30*/  UIADD3 UR16, UPT, UPT, UR16, 0x8400, URZ ;  /* 0x0000840010107890 */ /* 0x000fe4000fffe0ff */
[----:B------:R-:W-:Y:S01]  /*1a40*/  UIADD3 UR28, UP0, UPT, UR54, 0x200, URZ ;  /* 0x00000200361c7890 */ /* 0x000fe2000ff1e0ff */
[----:B------:R4:W1:Y:S01]  /*1a50*/  SYNCS.PHASECHK.TRANS64.TRYWAIT P0, [UR8+0x40], R3 ;  /* 0x00004003ff0075a7 */ /* 0x0008620008001108 */
[----:B------:R-:W-:Y:S02]  /*1a60*/  UIMAD UR8, UR37, UR24, UR5 ;  /* 0x00000018250872a4 */ /* 0x000fe4000f8e0205 */
[----:B------:R-:W-:Y:S02]  /*1a70*/  UIMAD UR7, UR38, UR25, UR6 ;  /* 0x00000019260772a4 */ /* 0x000fe4000f8e0206 */
[----:B------:R-:W-:Y:S02]  /*1a80*/  ULEA UR8, UR8, UR11, 0x5 ;  /* 0x0000000b08087291 */ /* 0x000fe4000f8e28ff */
[----:B------:R-:W-:Y:S02]  /*1a90*/  UIADD3.X UR29, UPT, UPT, URZ, UR55, URZ, UP0, !UPT ;  /* 0x00000037ff1d7290 */ /* 0x000fe400087fe4ff */
[----:B------:R-:W-:Y:S02]  /*1aa0*/  ULEA UR7, UR7, UR8, 0xa ;  /* 0x0000000807077291 */ /* 0x000fe4000f8e50ff */
[----:B------:R-:W-:Y:S02]  /*1ab0*/  UIADD3 UR32, UPT, UPT, UR27, 0x28400, URZ ;  /* 0x000284001b207890 */ /* 0x000fe4000fffe0ff */
[----:B------:R-:W-:Y:S02]  /*1ac0*/  UPRMT UR7, UR7, 0x5410, URZ ;  /* 0x0000541007077896 */ /* 0x000fe400080000ff */
[----:B------:R-:W-:Y:S02]  /*1ad0*/  UIADD3 UR8, UPT, UPT, UR27, 0x29400, URZ ;  /* 0x000294001b087890 */ /* 0x000fe4000fffe0ff */
[----:B------:R-:W-:Y:S02]  /*1ae0*/  UIADD3 UR42, UPT, UPT, UR36, 0x1, URZ ;  /* 0x00000001242a7890 */ /* 0x000fe4000fffe0ff */
[----:B------:R-:W-:Y:S02]  /*1af0*/  UIADD3 UR26, UPT, UPT, UR37, 0x1, URZ ;  /* 0x00000001251a7890 */ /* 0x000fe4000fffe0ff */
[----:B------:R-:W-:Y:S01]  /*1b00*/  UISETP.NE.AND UP2, UPT, UR42, UR51, UPT ;  /* 0x000000332a00728c */ /* 0x000fe2000bf45270 */
[----:B------:R2:W-:Y:S01]  /*1b10*/  UTMALDG.5D.IM2COL [UR16], [UR44], UR7 ;  /* 0x000000102c0073b4 */ /* 0x0005e20008060007 */
[----:B------:R-:W-:Y:S02]  /*1b20*/  UIADD3 UR23, UPT, UPT, UR38, 0x1, URZ ;  /* 0x0000000126177890 */ /* 0x000fe4000fffe0ff */
[----:B------:R-:W-:Y:S01]  /*1b30*/  UIADD3 UR30, UPT, UPT, UR30, 0x1, URZ ;  /* 0x000000011e1e7890 */ /* 0x000fe2000fffe0ff */
[----:B------:R-:W-:Y:S01]  /*1b40*/  UMOV UR48, 0x0 ;  /* 0x0000000000307882 */ /* 0x000fe20000000000 */
[----:B------:R-:W-:Y:S01]  /*1b50*/  UMOV UR49, 0x10000000 ;  /* 0x1000000000317882 */ /* 0x000fe20000000000 */
[----:B------:R-:W-:Y:S01]  /*1b60*/  UMOV UR33, UR17 ;  /* 0x0000001100217c82 */ /* 0x000fe20008000000 */
[----:B------:R-:W-:Y:S01]  /*1b70*/  UMOV UR35, UR18 ;  /* 0x0000001200237c82 */ /* 0x000fe20008000000 */
[----:B------:R-:W-:Y:S02]  /*1b80*/  UMOV UR12, UR36 ;  /* 0x00000024000c7c82 */ /* 0x000fe40008000000 */
[----:B------:R-:W-:Y:S01]  /*1b90*/  @UP2 UIADD3 UR26, UPT, UPT, UR37, URZ, URZ ;  /* 0x000000ff251a2290 */ /* 0x000fe2000fffe0ff */
[----:B------:R3:W-:Y:S01]  /*1ba0*/  UTMALDG.5D [UR32], [UR28], desc[UR48] ;  /* 0x000030201c0075b4 */ /* 0x0007e20008021000 */
[----:B------:R-:W-:Y:S01]  /*1bb0*/  UMOV UR13, UR37 ;  /* 0x00000025000d7c82 */ /* 0x000fe20008000000 */
[----:B------:R-:W-:Y:S01]  /*1bc0*/  UMOV UR14, UR38 ;  /* 0x00000026000e7c82 */ /* 0x000fe20008000000 */
[----:B------:R-:W-:Y:S01]  /*1bd0*/  UISETP.NE.AND UP1, UPT, UR26, UR46, UPT ;  /* 0x0000002e1a00728c */ /* 0x000fe2000bf25270 */
[----:B------:R-:W-:Y:S01]  /*1be0*/  UMOV UR9, UR17 ;  /* 0x0000001100097c82 */ /* 0x000fe20008000000 */
[----:B------:R-:W-:Y:S02]  /*1bf0*/  UMOV UR11, UR18 ;  /* 0x00000012000b7c82 */ /* 0x000fe40008000000 */
[----:B------:R4:W-:Y:S07]  /*1c00*/  UTMALDG.5D [UR8], [UR28], desc[UR48] ;  /* 0x000030081c0075b4 */ /* 0x0009ee0008021000 */
[----:B------:R-:W-:Y:S04]  /*1c10*/  @UP1 UIADD3 UR23, UPT, UPT, UR38, URZ, URZ ;  /* 0x000000ff26171290 */ /* 0x000fe8000fffe0ff */
[----:B------:R-:W-:Y:S01]  /*1c20*/  UISETP.NE.AND UP0, UPT, UR23, UR47, UPT ;  /* 0x0000002f1700728c */ /* 0x000fe2000bf05270 */
[----:B--2---:R-:W-:Y:S03]  /*1c30*/  UMOV UR7, UR43 ;  /* 0x0000002b00077c82 */ /* 0x004fe60008000000 */
[----:B---3--:R-:W-:Y:S02]  /*1c40*/  USEL UR38, UR23, URZ, UP0 ;  /* 0x000000ff17267287 */ /* 0x008fe40008000000 */
[----:B------:R-:W-:Y:S02]  /*1c50*/  USEL UR36, UR42, URZ, UP2 ;  /* 0x000000ff2a247287 */ /* 0x000fe40009000000 */
[----:B------:R-:W-:Y:S02]  /*1c60*/  USEL UR37, UR26, URZ, UP1 ;  /* 0x000000ff1a257287 */ /* 0x000fe40008800000 */
[----:B----4-:R-:W-:Y:S02]  /*1c70*/  UIADD3 UR8, UPT, UPT, UR31, 0x1, URZ ;  /* 0x000000011f087890 */ /* 0x010fe4000fffe0ff */
[----:B------:R-:W-:Y:S02]  /*1c80*/  @UP0 UIADD3 UR8, UPT, UPT, UR31, URZ, URZ ;  /* 0x000000ff1f080290 */ /* 0x000fe4000fffe0ff */
[----:B------:R-:W-:Y:S05]  /*1c90*/  UISETP.NE.AND UP0, UPT, UR30, UR52, UPT ;  /* 0x000000341e00728c */ /* 0x000fea000bf05270 */
[----:B------:R-:W-:Y:S04]  /*1ca0*/  UMOV UR31, UR8 ;  /* 0x00000008001f7c82 */ /* 0x000fe80008000000 */
[----:B------:R-:W-:Y:S05]  /*1cb0*/  BRA.U UP0, `(.L_x_22) ;  /* 0xfffffff900f47547 */ /* 0x000fea000b83ffff */
.L_x_17:
[----:B------:R-:W-:Y:S01]  /*1cc0*/  ULEA UR4, UR43, UR41, 0x3 ;  /* 0x000000292b047291 */ /* 0x000fe2000f8e18ff */
[----:B-1----:R-:W-:Y:S01]  /*1cd0*/  MOV R0, UR40 ;  /* 0x0000002800007c02 */ /* 0x002fe20008000f00 */
[----:B------:R-:W-:Y:S01]  /*1ce0*/  @!P1 SYNCS.ARRIVE.TRANS64.A1T0 RZ, [UR41+0xc8], RZ ;  /* 0x0000c8ffffff99a7 */ /* 0x000fe20008100029 */
[----:B------:R-:W-:Y:S02]  /*1cf0*/  UISETP.GE.AND UP0, UPT, UR60, 0x1, UPT ;  /* 0x000000013c00788c */ /* 0x000fe4000bf06270 */
[----:B------:R-:W-:-:S04]  /*1d00*/  SHF.L.U32 R0, R0, 0x1f, RZ ;  /* 0x0000001f00007819 */ /* 0x000fc800000006ff */
[----:B--2---:R1:W2:Y:S03]  /*1d10*/  SYNCS.PHASECHK.TRANS64.TRYWAIT P0, [UR4+0x40], R0 ;  /* 0x00004000ff0075a7 */ /* 0x0042a60008001104 */
[----:B------:R-:W-:Y:S05]  /*1d20*/  BRA.U !UP0, `(.L_x_23) ;  /* 0x0000000508c07547 */ /* 0x000fea000b800000 */
[----:B------:R-:W3:Y:S01]  /*1d30*/  LDCU.128 UR8, c[0x0][0x480] ;  /* 0x00009000ff0877ac */ /* 0x000ee20008000c00 */
[----:B------:R-:W4:Y:S01]  /*1d40*/  LDCU.128 UR16, c[0x0][0x490] ;  /* 0x00009200ff1077ac */ /* 0x000f220008000c00 */
[----:B------:R-:W1:Y:S01]  /*1d50*/  LDCU.64 UR20, c[0x0][0x4c0] ;  /* 0x00009800ff1477ac */ /* 0x000e620008000a00 */
[----:B------:R-:W1:Y:S01]  /*1d60*/  LDCU UR13, c[0x0][0x4c8] ;  /* 0x00009900ff0d77ac */ /* 0x000e620008000800 */
[----:B------:R-:W-:Y:S02]  /*1d70*/  UIADD3 UR52, UPT, UPT, UR60, UR52, URZ ;  /* 0x000000343c347290 */ /* 0x000fe4000fffe0ff */
[----:B---3--:R-:W-:Y:S02]  /*1d80*/  UIMAD.WIDE.U32 UR4, UR50, UR9, URZ ;  /* 0x00000009320472a5 */ /* 0x008fe4000f8e00ff */
[----:B------:R-:W-:Y:S02]  /*1d90*/  UISETP.NE.AND UP0, UPT, UR8, 0x1, UPT ;  /* 0x000000010800788c */ /* 0x000fe4000bf05270 */
[----:B------:R-:W-:Y:S01]  /*1da0*/  USHF.R.U32.HI UR5, URZ, UR10, UR5 ;  /* 0x0000000aff057299 */ /* 0x000fe20008011605 */
[----:B------:R-:W3:Y:S03]  /*1db0*/  LDCU UR9, c[0x0][0x4a0] ;  /* 0x00009400ff0977ac */ /* 0x000ee60008000800 */
[----:B------:R-:W-:-:S02]  /*1dc0*/  USEL UR5, UR50, UR5, !UP0 ;  /* 0x0000000532057287 */ /* 0x000fc4000c000000 */
[----:B------:R-:W-:Y:S02]  /*1dd0*/  UISETP.NE.AND UP0, UPT, UR11, 0x1, UPT ;  /* 0x000000010b00788c */ /* 0x000fe4000bf05270 */
[----:B----4-:R-:W-:Y:S01]  /*1de0*/  UIMAD.WIDE.U32 UR6, UR5, UR16, URZ ;  /* 0x00000010050672a5 */ /* 0x010fe2000f8e00ff */
[----:B------:R-:W1:Y:S01]  /*1df0*/  LDCU UR10, c[0x0][0x4ec] ;  /* 0x00009d80ff0a77ac */ /* 0x000e620008000800 */
[----:B------:R-:W4:Y:S05]  /*1e00*/  LDCU UR59, c[0x0][0x38c] ;  /* 0x00007180ff3b77ac */ /* 0x000f2a0008000800 */
[----:B------:R-:W-:Y:S01]  /*1e10*/  UMOV UR4, UR7 ;  /* 0x0000000700047c82 */ /* 0x000fe20008000000 */
[----:B------:R-:W1:Y:S01]  /*1e20*/  LDCU UR23, c[0x0][0x4cc] ;  /* 0x00009980ff1777ac */ /* 0x000e620008000800 */
[----:B------:R-:W-:Y:S01]  /*1e30*/  USHF.R.U32.HI UR4, URZ, UR17, UR4 ;  /* 0x00000011ff047299 */ /* 0x000fe20008011604 */
[----:B------:R-:W4:Y:S03]  /*1e40*/  LDCU.64 UR16, c[0x0][0x4f0] ;  /* 0x00009e00ff1077ac */ /* 0x000f260008000a00 */
[----:B------:R-:W-:-:S02]  /*1e50*/  USEL UR4, UR5, UR4, !UP0 ;  /* 0x0000000405047287 */ /* 0x000fc4000c000000 */
[----:B------:R-:W-:Y:S02]  /*1e60*/  UISETP.NE.AND UP0, UPT, UR18, 0x1, UPT ;  /* 0x000000011200788c */ /* 0x000fe4000bf05270 */
[----:B------:R-:W-:Y:S01]  /*1e70*/  UIMAD.WIDE.U32 UR6, UR4, UR19, URZ ;  /* 0x00000013040672a5 */ /* 0x000fe2000f8e00ff */
[----:B------:R-:W1:Y:S01]  /*1e80*/  LDCU.64 UR32, c[0x0][0x4d0] ;  /* 0x00009a00ff2077ac */ /* 0x000e620008000a00 */
[----:B------:R-:W-:-:S05]  /*1e90*/  UMOV UR49, UR60 ;  /* 0x0000003c00317c82 */ /* 0x000fca0008000000 */
[----:B------:R-:W-:Y:S01]  /*1ea0*/  UMOV UR6, UR7 ;  /* 0x0000000700067c82 */ /* 0x000fe20008000000 */
[----:B------:R-:W-:Y:S02]  /*1eb0*/  UIADD3 UR7, UPT, UPT, -UR5, URZ, URZ ;  /* 0x000000ff05077290 */ /* 0x000fe4000fffe1ff */
[----:B---3--:R-:W-:Y:S02]  /*1ec0*/  USHF.R.U32.HI UR6, URZ, UR9, UR6 ;  /* 0x00000009ff067299 */ /* 0x008fe40008011606 */
[----:B------:R-:W-:Y:S02]  /*1ed0*/  UIMAD UR7, UR8, UR7, UR50 ;  /* 0x00000007080772a4 */ /* 0x000fe4000f8e0232 */
[----:B------:R-:W-:Y:S02]  /*1ee0*/  USEL UR14, UR4, UR6, !UP0 ;  /* 0x00000006040e7287 */ /* 0x000fe4000c000000 */
[----:B------:R-:W-:Y:S02]  /*1ef0*/  UIADD3 UR6, UPT, UPT, -UR4, URZ, URZ ;  /* 0x000000ff04067290 */ /* 0x000fe4000fffe1ff */
[----:B------:R-:W-:-:S02]  /*1f00*/  UIADD3 UR9, UPT, UPT, -UR14, URZ, URZ ;  /* 0x000000ff0e097290 */ /* 0x000fc4000fffe1ff */
[----:B------:R-:W-:Y:S02]  /*1f10*/  UIMAD UR12, UR11, UR6, UR5 ;  /* 0x000000060b0c72a4 */ /* 0x000fe4000f8e0205 */
[----:B------:R-:W-:Y:S02]  /*1f20*/  UIMAD UR9, UR18, UR9, UR4 ;  /* 0x00000009120972a4 */ /* 0x000fe4000f8e0204 */
[----:B-1----:R-:W-:Y:S01]  /*1f30*/  UIMAD UR11, UR7, UR20, UR10 ;  /* 0x00000014070b72a4 */ /* 0x002fe2000f8e020a */
[----:B------:R-:W1:Y:S02]  /*1f40*/  LDCU.64 UR50, c[0x0][0x390] ;  /* 0x00007200ff3277ac */ /* 0x000e640008000a00 */
[----:B------:R-:W3:Y:S01]  /*1f50*/  LDCU UR6, c[0x0][0x500] ;  /* 0x0000a000ff0677ac */ /* 0x000ee20008000800 */
[----:B------:R-:W1:Y:S01]  /*1f60*/  LDCU.64 UR4, c[0x0][0x4f8] ;  /* 0x00009f00ff0477ac */ /* 0x000e620008000a00 */
[----:B------:R-:W-:Y:S02]  /*1f70*/  UIADD3 UR18, UPT, UPT, UR34, 0x20, URZ ;  /* 0x0000002022127890 */ /* 0x000fe4000fffe0ff */
[----:B----4-:R-:W-:-:S02]  /*1f80*/  UIMAD UR12, UR12, UR21, UR16 ;  /* 0x000000150c0c72a4 */ /* 0x010fc4000f8e0210 */
[----:B------:R-:W-:Y:S01]  /*1f90*/  UIMAD UR13, UR9, UR13, UR17 ;  /* 0x0000000d090d72a4 */ /* 0x000fe2000f8e0211 */
[----:B------:R-:W-:-:S11]  /*1fa0*/  UMOV UR7, UR43 ;  /* 0x0000002b00077c82 */ /* 0x000fd60008000000 */
.L_x_28:
[----:B------:R-:W-:Y:S01]  /*1fb0*/  @!P3 MOV R3, 0x6000 ;  /* 0x000060000003b802 */ /* 0x000fe20000000f00 */
[----:B------:R-:W-:Y:S01]  /*1fc0*/  ULEA UR9, UR7, UR41, 0x3 ;  /* 0x0000002907097291 */ /* 0x000fe2000f8e18ff */
[----:B-12---:R-:W-:Y:S11]  /*1fd0*/  @P0 BRA `(.L_x_24) ;  /* 0x0000000000100947 */ /* 0x006ff60003800000 */
[----:B------:R-:W-:Y:S04]  /*1fe0*/  MOV R0, UR40 ;  /* 0x0000002800007c02 */ /* 0x000fe80008000f00 */
[----:B------:R-:W-:Y:S04]  /*1ff0*/  SHF.L.U32 R5, R0, 0x1f, RZ ;  /* 0x0000001f00057819 */ /* 0x000fe800000006ff */
[----:B------:R-:W2:Y:S02]  /*2000*/  SYNCS.PHASECHK.TRANS64.TRYWAIT P0, [UR9+0x40], R5 ;  /* 0x00004005ff0075a7 */ /* 0x000ea40008001109 */
[----:B--2---:R-:W-:Y:S05]  /*2010*/  @!P0 BRA `(.L_x_25) ;  /* 0x0000007000308947 */ /* 0x004fea0003800000 */
.L_x_24:
[----:B------:R4:W-:Y:S01]  /*2020*/  @!P3 SYNCS.ARRIVE.TRANS64 RZ, [UR9], R3 ;  /* 0x00000003ffffb9a7 */ /* 0x0009e20008000009 */
[----:B------:R-:W-:Y:S04]  /*2030*/  BSSY.RECONVERGENT B0, `(.L_x_26) ;  /* 0x0000003000007945 */ /* 0x000fe80003800200 */
[----:B------:R-:W-:Y:S05]  /*2040*/  @P2 BRA `(.L_x_27) ;  /* 0x0000000000042947 */ /* 0x000fea0003800000 */
[----:B-1-3--:R-:W-:Y:S05]  /*2050*/  BPT.TRAP 0x1 ;  /* 0x000000040000795c */ /* 0x00afea0000300000 */
.L_x_27:
[----:B-1-3--:R-:W-:Y:S05]  /*2060*/  BSYNC.RECONVERGENT B0 ;  /* 0x0000000000007941 */ /* 0x00afea0003800200 */
.L_x_26:
[----:B------:R-:W-:Y:S02]  /*2070*/  UIADD3 UR8, UPT, UPT, UR7, 0x1, URZ ;  /* 0x0000000107087890 */ /* 0x000fe4000fffe0ff */
[----:B------:R-:W-:Y:S02]  /*2080*/  UIMAD UR16, UR36, UR23, UR4 ;  /* 0x00000017241072a4 */ /* 0x000fe4000f8e0204 */
[----:B------:R-:W-:Y:S02]  /*2090*/  UISETP.NE.AND UP0, UPT, UR8, 0x8, UPT ;  /* 0x000000080800788c */ /* 0x000fe4000bf05270 */
[----:B------:R-:W-:Y:S02]  /*20a0*/  UIMAD UR15, UR37, UR32, UR5 ;  /* 0x00000020250f72a4 */ /* 0x000fe4000f8e0205 */
[----:B------:R-:W-:Y:S02]  /*20b0*/  USEL UR10, URZ, 0x1, UP0 ;  /* 0x00000001ff0a7887 */ /* 0x000fe40008000000 */
[----:B------:R-:W-:Y:S02]  /*20c0*/  USEL UR43, UR8, URZ, UP0 ;  /* 0x000000ff082b7287 */ /* 0x000fe40008000000 */
[----:B------:R-:W-:Y:S02]  /*20d0*/  ULOP3.LUT UR40, UR40, UR10, URZ, 0x3c, !UPT ;  /* 0x0000000a28287292 */ /* 0x000fe4000f8e3cff */
[----:B------:R-:W-:Y:S02]  /*20e0*/  ULEA UR8, UR43, UR41, 0x3 ;  /* 0x000000292b087291 */ /* 0x000fe4000f8e18ff */
[----:B------:R-:W-:Y:S02]  /*20f0*/  ULEA UR19, UR7, UR41, 0xd ;  /* 0x0000002907137291 */ /* 0x000fe4000f8e68ff */
[----:B------:R-:W-:Y:S01]  /*2100*/  ULEA UR15, UR15, UR16, 0x5 ;  /* 0x000000100f0f7291 */ /* 0x000fe2000f8e28ff */
[----:B--2---:R-:W-:Y:S01]  /*2110*/  MOV R0, UR40 ;  /* 0x0000002800007c02 */ /* 0x004fe20008000f00 */
[----:B------:R-:W-:Y:S02]  /*2120*/  UIADD3 UR46, UP1, UPT, UR54, 0x80, URZ ;  /* 0x00000080362e7890 */ /* 0x000fe4000ff3e0ff */
[----:B------:R-:W-:Y:S01]  /*2130*/  USHF.L.U32 UR27, UR31, 0x5, URZ ;  /* 0x000000051f1b7899 */ /* 0x000fe200080006ff */
[----:B----4-:R-:W-:Y:S01]  /*2140*/  SHF.L.U32 R3, R0, 0x1f, RZ ;  /* 0x0000001f00037819 */ /* 0x010fe200000006ff */
[----:B------:R-:W-:Y:S02]  /*2150*/  UIADD3.X UR47, UPT, UPT, URZ, UR55, URZ, UP1, !UPT ;  /* 0x00000037ff2f7290 */ /* 0x000fe40008ffe4ff */
[----:B------:R-:W-:Y:S01]  /*2160*/  UIADD3 UR48, UPT, UPT, UR36, 0x1, URZ ;  /* 0x0000000124307890 */ /* 0x000fe2000fffe0ff */
[----:B------:R4:W1:Y:S01]  /*2170*/  SYNCS.PHASECHK.TRANS64.TRYWAIT P0, [UR8+0x40], R3 ;  /* 0x00004003ff0075a7 */ /* 0x0008620008001108 */
[----:B------:R-:W-:Y:S02]  /*2180*/  ULEA UR8, UR7, UR41, 0xe ;  /* 0x0000002907087291 */ /* 0x000fe4000f8e70ff */
[----:B------:R-:W-:Y:S02]  /*2190*/  UIMAD UR7, UR38, UR33, UR6 ;  /* 0x00000021260772a4 */ /* 0x000fe4000f8e0206 */
[----:B------:R-:W-:Y:S02]  /*21a0*/  UIADD3 UR8, UPT, UPT, UR8, 0x8400, URZ ;  /* 0x0000840008087890 */ /* 0x000fe4000fffe0ff */
[----:B------:R-:W-:Y:S02]  /*21b0*/  ULEA UR7, UR7, UR15, 0xa ;  /* 0x0000000f07077291 */ /* 0x000fe4000f8e50ff */
[----:B------:R-:W-:Y:S02]  /*21c0*/  UISETP.NE.AND UP2, UPT, UR48, UR59, UPT ;  /* 0x0000003b3000728c */ /* 0x000fe4000bf45270 */
[----:B------:R-:W-:Y:S02]  /*21d0*/  UPRMT UR7, UR7, 0x5410, URZ ;  /* 0x0000541007077896 */ /* 0x000fe400080000ff */
[----:B------:R-:W-:Y:S02]  /*21e0*/  UIADD3 UR42, UPT, UPT, UR37, 0x1, URZ ;  /* 0x00000001252a7890 */ /* 0x000fe4000fffe0ff */
[----:B------:R-:W-:Y:S02]  /*21f0*/  UIADD3 UR44, UP0, UPT, UR54, 0x200, URZ ;  /* 0x00000200362c7890 */ /* 0x000fe4000ff1e0ff */
[----:B------:R-:W-:Y:S02]  /*2200*/  UIADD3 UR24, UPT, UPT, UR19, 0x28400, URZ ;  /* 0x0002840013187890 */ /* 0x000fe4000fffe0ff */
[----:B------:R-:W-:Y:S02]  /*2210*/  UIADD3.X UR45, UPT, UPT, URZ, UR55, URZ, UP0, !UPT ;  /* 0x00000037ff2d7290 */ /* 0x000fe400087fe4ff */
[----:B------:R-:W-:Y:S02]  /*2220*/  @UP2 UIADD3 UR42, UPT, UPT, UR37, URZ, URZ ;  /* 0x000000ff252a2290 */ /* 0x000fe4000fffe0ff */
[----:B------:R-:W-:Y:S02]  /*2230*/  UIADD3 UR16, UPT, UPT, UR19, 0x29400, URZ ;  /* 0x0002940013107890 */ /* 0x000fe4000fffe0ff */
[----:B------:R-:W-:Y:S02]  /*2240*/  UISETP.NE.AND UP1, UPT, UR42, UR50, UPT ;  /* 0x000000322a00728c */ /* 0x000fe4000bf25270 */
[----:B------:R-:W-:Y:S01]  /*2250*/  UIADD3 UR35, UPT, UPT, UR38, 0x1, URZ ;  /* 0x0000000126237890 */ /* 0x000fe2000fffe0ff */
[----:B------:R-:W-:Y:S01]  /*2260*/  UMOV UR10, UR27 ;  /* 0x0000001b000a7c82 */ /* 0x000fe20008000000 */
[----:B------:R-:W-:Y:S01]  /*2270*/  UMOV UR56, 0x0 ;  /* 0x0000000000387882 */ /* 0x000fe20000000000 */
[----:B------:R2:W-:Y:S01]  /*2280*/  UTMALDG.5D.IM2COL [UR8], [UR46], UR7 ;  /* 0x000000082e0073b4 */ /* 0x0005e20008060007 */
[----:B------:R-:W-:Y:S01]  /*2290*/  UMOV UR57, 0x10000000 ;  /* 0x1000000000397882 */ /* 0x000fe20000000000 */
[----:B------:R-:W-:Y:S01]  /*22a0*/  UMOV UR25, UR9 ;  /* 0x0000000900197c82 */ /* 0x000fe20008000000 */
[----:B------:R-:W-:Y:S01]  /*22b0*/  UMOV UR26, UR34 ;  /* 0x00000022001a7c82 */ /* 0x000fe20008000000 */
[----:B------:R-:W-:Y:S02]  /*22c0*/  UMOV UR28, UR36 ;  /* 0x00000024001c7c82 */ /* 0x000fe40008000000 */
[----:B------:R-:W-:Y:S01]  /*22d0*/  @UP1 UIADD3 UR35, UPT, UPT, UR38, URZ, URZ ;  /* 0x000000ff26231290 */ /* 0x000fe2000fffe0ff */
[----:B------:R-:W-:Y:S01]  /*22e0*/  UMOV UR29, UR37 ;  /* 0x00000025001d7c82 */ /* 0x000fe20008000000 */
[----:B------:R-:W-:Y:S02]  /*22f0*/  UMOV UR30, UR38 ;  /* 0x00000026001e7c82 */ /* 0x000fe40008000000 */
[----:B------:R-:W-:Y:S01]  /*2300*/  UISETP.NE.AND UP0, UPT, UR35, UR51, UPT ;  /* 0x000000332300728c */ /* 0x000fe2000bf05270 */
[----:B------:R4:W-:Y:S01]  /*2310*/  UTMALDG.5D [UR24], [UR44], desc[UR56] ;  /* 0x000038182c0075b4 */ /* 0x0009e20008021000 */
[----:B------:R-:W-:Y:S01]  /*2320*/  UMOV UR20, UR36 ;  /* 0x0000002400147c82 */ /* 0x000fe20008000000 */
[----:B------:R-:W-:Y:S01]  /*2330*/  USEL UR36, UR48, URZ, UP2 ;  /* 0x000000ff30247287 */ /* 0x000fe20009000000 */
[----:B------:R-:W-:Y:S01]  /*2340*/  UMOV UR21, UR37 ;  /* 0x0000002500157c82 */ /* 0x000fe20008000000 */
[----:B------:R-:W-:Y:S01]  /*2350*/  USEL UR37, UR42, URZ, UP1 ;  /* 0x000000ff2a257287 */ /* 0x000fe20008800000 */
[----:B------:R-:W-:Y:S01]  /*2360*/  UMOV UR22, UR38 ;  /* 0x0000002600167c82 */ /* 0x000fe20008000000 */
[----:B------:R-:W-:Y:S01]  /*2370*/  USEL UR38, UR35, URZ, UP0 ;  /* 0x000000ff23267287 */ /* 0x000fe20008000000 */
[----:B------:R-:W-:Y:S01]  /*2380*/  UMOV UR17, UR9 ;  /* 0x0000000900117c82 */ /* 0x000fe20008000000 */
[----:B------:R-:W-:Y:S02]  /*2390*/  UMOV UR19, UR27 ;  /* 0x0000001b00137c82 */ /* 0x000fe40008000000 */
[----:B------:R4:W-:Y:S01]  /*23a0*/  UTMALDG.5D [UR16], [UR44], desc[UR56] ;  /* 0x000038102c0075b4 */ /* 0x0009e20008021000 */
[----:B--2---:R-:W-:Y:S02]  /*23b0*/  UIADD3 UR8, UPT, UPT, UR31, 0x1, URZ ;  /* 0x000000011f087890 */ /* 0x004fe4000fffe0ff */
[----:B------:R-:W-:Y:S02]  /*23c0*/  @UP0 UIADD3 UR8, UPT, UPT, UR31, URZ, URZ ;  /* 0x000000ff1f080290 */ /* 0x000fe4000fffe0ff */
[----:B------:R-:W-:Y:S02]  /*23d0*/  UISETP.GT.U32.AND UP0, UPT, UR49, 0x1, UPT ;  /* 0x000000013100788c */ /* 0x000fe4000bf04070 */
[----:B------:R-:W-:Y:S03]  /*23e0*/  UIADD3 UR7, UPT, UPT, UR49, -0x1, URZ ;  /* 0xffffffff31077890 */ /* 0x000fe6000fffe0ff */
[----:B------:R-:W-:Y:S04]  /*23f0*/  UMOV UR31, UR8 ;  /* 0x00000008001f7c82 */ /* 0x000fe80008000000 */
[----:B------:R-:W-:Y:S01]  /*2400*/  UMOV UR49, UR7 ;  /* 0x0000000700317c82 */ /* 0x000fe20008000000 */
[----:B------:R-:W-:Y:S01]  /*2410*/  UMOV UR7, UR43 ;  /* 0x0000002b00077c82 */ /* 0x000fe20008000000 */
[----:B----4-:R-:W-:Y:S05]  /*2420*/  BRA.U UP0, `(.L_x_28) ;  /* 0xfffffff900e07547 */ /* 0x010fea000b83ffff */
.L_x_23:
[----:B------:R-:W-:Y:S01]  /*2430*/  SHF.L.U32 R3, R2, 0x1f, RZ ;  /* 0x0000001f02037819 */ /* 0x000fe200000006ff */
[----:B------:R-:W-:-:S03]  /*2440*/  NOP ;  /* 0x0000000000007918 */ /* 0x000fc60000000000 */
[----:B-12---:R-:W1:Y:S02]  /*2450*/  SYNCS.PHASECHK.TRANS64.TRYWAIT P0, [UR41+0xd0], R3 ;  /* 0x0000d003ff0075a7 */ /* 0x006e640008001129 */
[----:B-1----:R-:W-:Y:S05]  /*2460*/  @!P0 BRA `(.L_x_29) ;  /* 0x0000006c00348947 */ /* 0x002fea0003800000 */
.L_x_130:
[----:B------:R-:W2:Y:S01]  /*2470*/  LDS.128 R4, [UR41+0x110] ;  /* 0x00011029ff047984 */ /* 0x000ea20008000c00 */
[----:B------:R-:W-:Y:S02]  /*2480*/  UIADD3 UR4, UPT, UPT, UR41, 0xd8, URZ ;  /* 0x000000d829047890 */ /* 0x000fe4000fffe0ff */
[----:B------:R-:W-:Y:S01]  /*2490*/  UISETP.GE.AND UP0, UPT, UR39, 0x1, UPT ;  /* 0x000000012700788c */ /* 0x000fe2000bf06270 */
[----:B------:R-:W-:Y:S01]  /*24a0*/  @!PT LDS RZ, [RZ] ;  /* 0x00000000fffff984 */ /* 0x000fe20000000800 */
[----:B------:R-:W-:Y:S01]  /*24b0*/  @!PT LDS RZ, [RZ] ;  /* 0x00000000fffff984 */ /* 0x000fe20000000800 */
[----:B------:R-:W-:Y:S01]  /*24c0*/  @!PT LDS RZ, [RZ] ;  /* 0x00000000fffff984 */ /* 0x000fe20000000800 */
[----:B------:R-:W-:Y:S01]  /*24d0*/  @!PT LDS RZ, [RZ] ;  /* 0x00000000fffff984 */ /* 0x000fe20000000800 */
[----:B------:R3:W-:Y:S06]  /*24e0*/  MEMBAR.ALL.CTA ;  /* 0x0000000000007992 */ /* 0x0007ec0000008000 */
[----:B---3--:R-:W3:Y:S01]  /*24f0*/  FENCE.VIEW.ASYNC.S ;  /* 0x00000000000073c6 */ /* 0x008ee20000000000 */
[----:B------:R-:W-:-:S09]  /*2500*/  UPRMT UR4, URZ, 0x654, UR4 ;  /* 0x00000654ff047896 */ /* 0x000fd20008000004 */
[----:B---3--:R-:W-:Y:S01]  /*2510*/  SYNCS.ARRIVE.TRANS64.RED.A1T0 RZ, [UR4], RZ ;  /* 0x000000ffffff79a7 */ /* 0x008fe20008100404 */
[----:B--2---:R-:W-:-:S13]  /*2520*/  LOP3.LUT P0, RZ, R6, 0x1, RZ, 0xc0, !PT ;  /* 0x0000000106ff7812 */ /* 0x004fda000780c0ff */
[----:B------:R-:W-:Y:S01]  /*2530*/  VOTEU.ANY UP1, P0 ;  /* 0x0000000000ff7886 */ /* 0x000fe20000020100 */
[----:B------:R-:W-:-:S13]  /*2540*/  PLOP3.LUT P0, PT, PT, PT, UP1, 0x80, 0x8 ;  /* 0x000000000008781c */ /* 0x000fda0003f0f018 */
[----:B-1----:R-:W-:Y:S02]  /*2550*/  @P0 MOV R0, R4 ;  /* 0x0000000400000202 */ /* 0x002fe40000000f00 */
[----:B------:R-:W-:Y:S02]  /*2560*/  @P0 LOP3.LUT R4, R5, 0xffff, RZ, 0xc0, !PT ;  /* 0x0000ffff05040812 */ /* 0x000fe400078ec0ff */
[----:B------:R-:W-:Y:S02]  /*2570*/  @P0 R2UR UR6, R0 ;  /* 0x00000000000602ca */ /* 0x000fe400000e0000 */
[----:B------:R-:W-:-:S11]  /*2580*/  @P0 R2UR UR5, R4 ;  /* 0x00000000040502ca */ /* 0x000fd600000e0000 */
[----:B------:R-:W-:Y:S02]  /*2590*/  @UP1 UMOV UR58, UR6 ;  /* 0x00000006003a1c82 */ /* 0x000fe40008000000 */
[----:B------:R-:W-:Y:S01]  /*25a0*/  @UP1 UMOV UR53, UR5 ;  /* 0x0000000500351c82 */ /* 0x000fe20008000000 */
[----:B------:R-:W-:Y:S05]  /*25b0*/  BRA.U !UP0, `(.L_x_30) ;  /* 0x0000000108d47547 */ /* 0x000fea000b800000 */
[----:B------:R-:W1:Y:S01]  /*25c0*/  LDCU.128 UR16, c[0x0][0xc10] ;  /* 0x00018200ff1077ac */ /* 0x000e620008000c00 */
[----:B------:R-:W2:Y:S01]  /*25d0*/  LDCU UR20, c[0x0][0xc20] ;  /* 0x00018400ff1477ac */ /* 0x000ea20008000800 */
[----:B------:R-:W3:Y:S01]  /*25e0*/  LDCU UR13, c[0x0][0xc0c] ;  /* 0x00018180ff0d77ac */ /* 0x000ee20008000800 */
[----:B------:R-:W4:Y:S01]  /*25f0*/  LDCU.64 UR14, c[0x0][0xc28] ;  /* 0x00018500ff0e77ac */ /* 0x000f220008000a00 */
[----:B------:R-:W-:Y:S02]  /*2600*/  UISETP.NE.AND UP3, UPT, UR39, 0x1, UPT ;  /* 0x000000012700788c */ /* 0x000fe4000bf65270 */
[----:B-1----:R-:W-:Y:S02]  /*2610*/  UIMAD.WIDE.U32 UR4, UR61, UR19, URZ ;  /* 0x000000133d0472a5 */ /* 0x002fe4000f8e00ff */
[----:B------:R-:W-:Y:S02]  /*2620*/  UIMAD.WIDE.U32 UR6, UR62, UR16, URZ ;  /* 0x000000103e0672a5 */ /* 0x000fe4000f8e00ff */
[----:B------:R-:W-:-:S02]  /*2630*/  UISETP.NE.AND UP0, UPT, UR18, 0x1, UPT ;  /* 0x000000011200788c */ /* 0x000fc4000bf05270 */
[----:B------:R-:W-:Y:S01]  /*2640*/  UIMAD.WIDE.U32 UR10, UR53, UR19, URZ ;  /* 0x00000013350a72a5 */ /* 0x000fe2000f8e00ff */
[----:B------:R-:W-:Y:S01]  /*2650*/  UMOV UR4, UR5 ;  /* 0x0000000500047c82 */ /* 0x000fe20008000000 */
[----:B---3--:R-:W-:Y:S02]  /*2660*/  UISETP.NE.AND UP2, UPT, UR13, 0x1, UPT ;  /* 0x000000010d00788c */ /* 0x008fe4000bf45270 */
[----:B--2---:R-:W-:Y:S02]  /*2670*/  USHF.R.U32.HI UR5, URZ, UR20, UR4 ;  /* 0x00000014ff057299 */ /* 0x004fe40008011604 */
[----:B------:R-:W-:Y:S01]  /*2680*/  UIMAD.WIDE.U32 UR8, UR58, UR16, URZ ;  /* 0x000000103a0872a5 */ /* 0x000fe2000f8e00ff */
[----:B------:R-:W-:Y:S01]  /*2690*/  UMOV UR4, UR7 ;  /* 0x0000000700047c82 */ /* 0x000fe20008000000 */
[----:B------:R-:W-:Y:S02]  /*26a0*/  USEL UR5, UR61, UR5, !UP0 ;  /* 0x000000053d057287 */ /* 0x000fe4000c000000 */
[----:B------:R-:W-:-:S02]  /*26b0*/  USHF.R.U32.HI UR4, URZ, UR17, UR4 ;  /* 0x00000011ff047299 */ /* 0x000fc40008011604 */
[----:B----4-:R-:W-:Y:S02]  /*26c0*/  UIMAD.WIDE.U32 UR6, UR5, UR14, URZ ;  /* 0x0000000e050672a5 */ /* 0x010fe4000f8e00ff */
[----:B------:R-:W-:Y:S01]  /*26d0*/  USEL UR12, UR62, UR4, !UP2 ;  /* 0x000000043e0c7287 */ /* 0x000fe2000d000000 */
[----:B------:R-:W-:Y:S02]  /*26e0*/  UMOV UR8, UR9 ;  /* 0x0000000900087c82 */ /* 0x000fe40008000000 */
[----:B------:R-:W-:Y:S01]  /*26f0*/  UMOV UR4, UR11 ;  /* 0x0000000b00047c82 */ /* 0x000fe20008000000 */
[----:B------:R-:W-:Y:S01]  /*2700*/  UIMAD.WIDE.U32 UR10, UR12, UR14, URZ ;  /* 0x0000000e0c0a72a5 */ /* 0x000fe2000f8e00ff */
[----:B------:R-:W-:Y:S01]  /*2710*/  UMOV UR6, UR7 ;  /* 0x0000000700067c82 */ /* 0x000fe20008000000 */
[----:B------:R-:W-:Y:S02]  /*2720*/  USHF.R.U32.HI UR4, URZ, UR20, UR4 ;  /* 0x00000014ff047299 */ /* 0x000fe40008011604 */
[----:B------:R-:W-:-:S02]  /*2730*/  @UP3 USHF.R.U32.HI UR5, URZ, UR15, UR6 ;  /* 0x0000000fff053299 */ /* 0x000fc40008011606 */
[----:B------:R-:W-:Y:S01]  /*2740*/  USHF.R.U32.HI UR17, URZ, UR17, UR8 ;  /* 0x00000011ff117299 */ /* 0x000fe20008011608 */
[----:B------:R-:W-:Y:S01]  /*2750*/  UMOV UR6, UR11 ;  /* 0x0000000b00067c82 */ /* 0x000fe20008000000 */
[----:B------:R-:W-:Y:S02]  /*2760*/  USEL UR4, UR53, UR4, !UP0 ;  /* 0x0000000435047287 */ /* 0x000fe4000c000000 */
[----:B------:R-:W-:Y:S02]  /*2770*/  @UP3 USHF.R.U32.HI UR12, URZ, UR15, UR6 ;  /* 0x0000000fff0c3299 */ /* 0x000fe40008011606 */
[----:B------:R-:W-:Y:S02]  /*2780*/  UIMAD UR6, UR39, UR5, URZ ;  /* 0x00000005270672a4 */ /* 0x000fe4000f8e02ff */
[----:B------:R-:W-:Y:S02]  /*2790*/  USEL UR5, UR58, UR17, !UP2 ;  /* 0x000000113a057287 */ /* 0x000fe4000d000000 */
[----:B------:R-:W-:-:S02]  /*27a0*/  UIMAD UR8, UR39, UR12, URZ ;  /* 0x0000000c270872a4 */ /* 0x000fc4000f8e02ff */
[----:B------:R-:W-:Y:S02]  /*27b0*/  UISETP.GE.AND UP0, UPT, UR4, UR6, UPT ;  /* 0x000000060400728c */ /* 0x000fe4000bf06270 */
[----:B------:R-:W-:Y:S02]  /*27c0*/  UIMAD.WIDE.U32 UR6, UR4, UR14, URZ ;  /* 0x0000000e040672a5 */ /* 0x000fe4000f8e00ff */
[----:B------:R-:W-:Y:S02]  /*27d0*/  UISETP.GE.OR UP0, UPT, UR5, UR8, UP0 ;  /* 0x000000080500728c */ /* 0x000fe40008706670 */
[----:B------:R-:W-:Y:S02]  /*27e0*/  UIMAD.WIDE.U32 UR8, UR5, UR14, URZ ;  /* 0x0000000e050872a5 */ /* 0x000fe4000f8e00ff */
[----:B------:R-:W-:Y:S01]  /*27f0*/  UIADD3 UR10, UPT, UPT, -UR4, URZ, URZ ;  /* 0x000000ff040a7290 */ /* 0x000fe2000fffe1ff */
[----:B------:R-:W-:Y:S02]  /*2800*/  UMOV UR6, UR7 ;  /* 0x0000000700067c82 */ /* 0x000fe40008000000 */
[----:B------:R-:W-:-:S02]  /*2810*/  USHF.R.U32.HI UR6, URZ, UR15, UR6 ;  /* 0x0000000fff067299 */ /* 0x000fc40008011606 */
[----:B------:R-:W-:Y:S02]  /*2820*/  UIMAD UR10, UR18, UR10, UR53 ;  /* 0x0000000a120a72a4 */ /* 0x000fe4000f8e0235 */
[----:B------:R-:W-:Y:S01]  /*2830*/  USEL UR6, UR4, UR6, !UP3 ;  /* 0x0000000604067287 */ /* 0x000fe2000d800000 */
[----:B------:R-:W-:Y:S01]  /*2840*/  @!UP0 UMOV UR7, UR9 ;  /* 0x0000000900078c82 */ /* 0x000fe20008000000 */
[----:B------:R-:W-:Y:S02]  /*2850*/  UIADD3 UR9, UPT, UPT, -UR5, URZ, URZ ;  /* 0x000000ff05097290 */ /* 0x000fe4000fffe1ff */
[----:B------:R-:W-:Y:S02]  /*2860*/  @!UP0 USHF.R.U32.HI UR7, URZ, UR15, UR7 ;  /* 0x0000000fff078299 */ /* 0x000fe40008011607 */
[----:B------:R-:W-:Y:S02]  /*2870*/  UIADD3 UR8, UPT, UPT, -UR6, URZ, URZ ;  /* 0x000000ff06087290 */ /* 0x000fe4000fffe1ff */
[----:B------:R-:W-:-:S02]  /*2880*/  @!UP0 USEL UR7, UR5, UR7, !UP3 ;  /* 0x0000000705078287 */ /* 0x000fc4000d800000 */
[----:B------:R-:W-:Y:S02]  /*2890*/  UIMAD UR8, UR39, UR8, UR4 ;  /* 0x00000008270872a4 */ /* 0x000fe4000f8e0204 */
[----:B------:R-:W-:Y:S02]  /*28a0*/  @!UP0 UIADD3 UR6, UPT, UPT, UR6, -UR7, URZ ;  /* 0x8000000706068290 */ /* 0x000fe4000fffe0ff */
[----:B------:R-:W-:Y:S02]  /*28b0*/  @!UP0 UIMAD UR7, UR8, UR12, UR7 ;  /* 0x0000000c080782a4 */ /* 0x000fe4000f8e0207 */
[----:B------:R-:W-:Y:S02]  /*28c0*/  @!UP0 UIMAD UR4, UR39, UR6, UR5 ;  /* 0x00000006270482a4 */ /* 0x000fe4000f8e0205 */
[----:B------:R-:W-:Y:S02]  /*28d0*/  UIMAD UR6, UR13, UR9, UR58 ;  /* 0x000000090d0672a4 */ /* 0x000fe4000f8e023a */
[----:B------:R-:W-:Y:S01]  /*28e0*/  UIMAD UR53, UR4, UR18, UR10 ;  /* 0x00000012043572a4 */ /* 0x000fe2000f8e020a */
[----:B------:R-:W-:-:S02]  /*28f0*/  @!UP0 UMOV UR5, UR7 ;  /* 0x0000000700058c82 */ /* 0x000fc40008000000 */
[----:B------:R-:W-:-:S12]  /*2900*/  UIMAD UR58, UR5, UR13, UR6 ;  /* 0x0000000d053a72a4 */ /* 0x000fd8000f8e0206 */
.L_x_30:
        /* <DEDUP_REMOVED lines=20> */
.L_x_31:
[----:B------:R-:W-:Y:S01]  /*2a50*/  R2UR UR5, R64 ;  /* 0x00000000400572ca */ /* 0x000fe200000e0000 */
[----:B------:R-:W-:Y:S01]  /*2a60*/  UMOV UR30, UR52 ;  /* 0x00000034001e7c82 */ /* 0x000fe20008000000 */
[----:B------:R-:W-:Y:S02]  /*2a70*/  R2UR UR4, R63 ;  /* 0x000000003f0472ca */ /* 0x000fe400000e0000 */
[----:B------:R-:W-:Y:S02]  /*2a80*/  PLOP3.LUT P1, PT, PT, PT, PT, 0x80, 0x8 ;  /* 0x000000000008781c */ /* 0x000fe40003f2f070 */
[----:B------:R-:W-:-:S07]  /*2a90*/  LOP3.LUT R2, R2, 0x1, RZ, 0x3c, !PT ;  /* 0x0000000102027812 */ /* 0x000fce00078e3cff */
[----:B------:R-:W-:Y:S02]  /*2aa0*/  UIADD3 UR51, UPT, UPT, UR58, UR5, URZ ;  /* 0x000000053a337290 */ /* 0x000fe4000fffe0ff */
[----:B------:R-:W-:Y:S01]  /*2ab0*/  UIADD3 UR24, UPT, UPT, UR53, UR4, URZ ;  /* 0x0000000435187290 */ /* 0x000fe2000fffe0ff */
[----:B------:R-:W-:Y:S11]  /*2ac0*/  BRA.U UP1, `(.L_x_32) ;  /* 0xffffffe901887547 */ /* 0x000ff6000b83ffff */
[----:B------:R-:W-:Y:S01]  /*2ad0*/  UIADD3 UR41, UPT, UPT, UR41, 0x40, URZ ;  /* 0x0000004029297890 */ /* 0x000fe2000fffe0ff */
[----:B------:R-:W-:-:S03]  /*2ae0*/  MOV R3, UR40 ;  /* 0x0000002800037c02 */ /* 0x000fc60008000f00 */
[----:B------:R-:W-:Y:S01]  /*2af0*/  ULEA UR4, UR43, UR41, 0x3 ;  /* 0x000000292b047291 */ /* 0x000fe2000f8e18ff */
[----:B------:R-:W-:-:S08]  /*2b00*/  SHF.L.U32 R3, R3, 0x1f, RZ ;  /* 0x0000001f03037819 */ /* 0x000fd000000006ff */
[----:B------:R-:W1:Y:S02]  /*2b10*/  SYNCS.PHASECHK.TRANS64.TRYWAIT P0, [UR4], R3 ;  /* 0x00000003ff0075a7 */ /* 0x000e640008001104 */
[----:B-1----:R-:W-:Y:S05]  /*2b20*/  @!P0 BRA `(.L_x_33) ;  /* 0x00000064009c8947 */ /* 0x002fea0003800000 */
.L_x_132:
[----:B------:R-:W-:-:S04]  /*2b30*/  UIADD3 UR4, UPT, UPT, UR43, 0x1, URZ ;  /* 0x000000012b047890 */ /* 0x000fc8000fffe0ff */
[----:B------:R-:W-:-:S04]  /*2b40*/  UISETP.NE.AND UP0, UPT, UR4, 0x8, UPT ;  /* 0x000000080400788c */ /* 0x000fc8000bf05270 */
[----:B------:R-:W-:Y:S02]  /*2b50*/  USEL UR5, URZ, 0x1, UP0 ;  /* 0x00000001ff057887 */ /* 0x000fe40008000000 */
[----:B------:R-:W-:Y:S02]  /*2b60*/  USEL UR4, UR4, URZ, UP0 ;  /* 0x000000ff04047287 */ /* 0x000fe40008000000 */
[----:B------:R-:W-:Y:S02]  /*2b70*/  ULOP3.LUT UR6, UR40, UR5, URZ, 0x3c, !UPT ;  /* 0x0000000528067292 */ /* 0x000fe4000f8e3cff */
[----:B------:R-:W-:-:S04]  /*2b80*/  ULEA UR5, UR4, UR41, 0x3 ;  /* 0x0000002904057291 */ /* 0x000fc8000f8e18ff */
[----:B-1----:R-:W-:-:S04]  /*2b90*/  MOV R3, UR6 ;  /* 0x0000000600037c02 */ /* 0x002fc80008000f00 */
[----:B------:R-:W-:-:S04]  /*2ba0*/  SHF.L.U32 R3, R3, 0x1f, RZ ;  /* 0x0000001f03037819 */ /* 0x000fc800000006ff */
[----:B------:R-:W1:Y:S02]  /*2bb0*/  SYNCS.PHASECHK.TRANS64.TRYWAIT P0, [UR5], R3 ;  /* 0x00000003ff0075a7 */ /* 0x000e640008001105 */
[----:B-1----:R-:W-:Y:S05]  /*2bc0*/  @!P0 BRA `(.L_x_34) ;  /* 0x00000064008c8947 */ /* 0x002fea0003800000 */
.L_x_134:
        /* <DEDUP_REMOVED lines=10> */
.L_x_136:
        /* <DEDUP_REMOVED lines=10> */
.L_x_138:
        /* <DEDUP_REMOVED lines=10> */
.L_x_140:
        /* <DEDUP_REMOVED lines=10> */
.L_x_142:
        /* <DEDUP_REMOVED lines=10> */
.L_x_144:
[----:B------:R-:W-:-:S04]  /*2ef0*/  UIADD3 UR4, UPT, UPT, UR4, 0x1, URZ ;  /* 0x0000000104047890 */ /* 0x000fc8000fffe0ff */
[----:B------:R-:W-:-:S04]  /*2f00*/  UISETP.NE.AND UP0, UPT, UR4, 0x8, UPT ;  /* 0x000000080400788c */ /* 0x000fc8000bf05270 */
[----:B------:R-:W-:Y:S02]  /*2f10*/  USEL UR5, URZ, 0x1, UP0 ;  /* 0x00000001ff057887 */ /* 0x000fe40008000000 */
[----:B------:R-:W-:Y:S02]  /*2f20*/  USEL UR4, UR4, URZ, UP0 ;  /* 0x000000ff04047287 */ /* 0x000fe40008000000 */
[----:B------:R-:W-:Y:S02]  /*2f30*/  ULOP3.LUT UR5, UR6, UR5, URZ, 0x3c, !UPT ;  /* 0x0000000506057292 */ /* 0x000fe4000f8e3cff */
[----:B------:R-:W-:-:S04]  /*2f40*/  ULEA UR4, UR4, UR41, 0x3 ;  /* 0x0000002904047291 */ /* 0x000fc8000f8e18ff */
[----:B------:R-:W-:Y:S02]  /*2f50*/  IMAD.U32 R2, RZ, RZ, UR5 ;  /* 0x00000005ff027e24 */ /* 0x000fe4000f8e00ff */
[----:B-1----:R-:W-:-:S03]  /*2f60*/  MOV R0, UR4 ;  /* 0x0000000400007c02 */ /* 0x002fc60008000f00 */
[----:B------:R-:W-:-:S07]  /*2f70*/  SHF.L.U32 R3, R2, 0x1f, RZ ;  /* 0x0000001f02037819 */ /* 0x000fce00000006ff */
.L_x_40:
[----:B-1----:R1:W2:Y:S02]  /*2f80*/  SYNCS.PHASECHK.TRANS64.TRYWAIT P0, [R0+URZ], R3 ;  /* 0x00000003000075a7 */ /* 0x0022a400080011ff */
[----:B--2---:R-:W-:Y:S05]  /*2f90*/  @!P0 NANOSLEEP.SYNCS 0x989680 ;  /* 0x009896800000895d */ /* 0x004fea0003900000 */
[----:B------:R-:W2:Y:S02]  /*2fa0*/  @!P0 SYNCS.PHASECHK.TRANS64 P0, [R0+URZ], R3 ;  /* 0x00000003000085a7 */ /* 0x000ea400080010ff */
[----:B--2---:R-:W-:Y:S05]  /*2fb0*/  @P0 EXIT ;  /* 0x000000000000094d */ /* 0x004fea0003800000 */
[----:B------:R-:W-:Y:S05]  /*2fc0*/  BRA `(.L_x_40) ;  /* 0xfffffffc00ec7947 */ /* 0x000fea000383ffff */
.L_x_16:
[----:B------:R-:W2:Y:S02]  /*2fd0*/  S2UR UR4, SR_CgaCtaId ;  /* 0x00000000000479c3 */ /* 0x000ea40000008800 */
[----:B--2---:R-:W-:-:S04]  /*2fe0*/  UISETP.NE.AND UP0, UPT, UR4, URZ, UPT ;  /* 0x000000ff0400728c */ /* 0x004fc8000bf05270 */
[----:B------:R-:W-:-:S09]  /*2ff0*/  UISETP.NE.OR UP0, UPT, UR18, 0x1, UP0 ;  /* 0x000000011200788c */ /* 0x000fd20008705670 */
[----:B------:R-:W-:Y:S05]  /*3000*/  BRA.U UP0, `(.L_x_41) ;  /* 0x0000000100b47547 */ /* 0x000fea000b800000 */
[----:B------:R-:W2:Y:S01]  /*3010*/  S2UR UR5, SR_CgaCtaId ;  /* 0x00000000000579c3 */ /* 0x000ea20000008800 */
[----:B------:R-:W-:Y:S01]  /*3020*/  UMOV UR4, 0x400 ;  /* 0x0000040000047882 */ /* 0x000fe20000000000 */
[----:B------:R-:W-:Y:S01]  /*3030*/  HFMA2 R3, -RZ, RZ, 0, 5.9604644775390625e-08 ;  /* 0x00000001ff037431 */ /* 0x000fe200000001ff */
[----:B------:R-:W-:Y:S01]  /*3040*/  ISETP.NE.AND P0, PT, R0, RZ, PT ;  /* 0x000000ff0000720c */ /* 0x000fe20003f05270 */
[----:B------:R-:W-:Y:S01]  /*3050*/  IMAD.MOV.U32 R8, RZ, RZ, RZ ;  /* 0x000000ffff087224 */ /* 0x000fe200078e00ff */
[----:B--2---:R-:W-:-:S04]  /*3060*/  ULEA UR4, UR5, UR4, 0x18 ;  /* 0x0000000405047291 */ /* 0x004fc8000f8ec0ff */
[----:B------:R-:W-:Y:S02]  /*3070*/  UIADD3 UR5, UPT, UPT, UR4, 0xd8, URZ ;  /* 0x000000d804057890 */ /* 0x000fe4000fffe0ff */
[----:B------:R-:W-:Y:S02]  /*3080*/  UIADD3 UR8, UPT, UPT, UR4, 0xd0, URZ ;  /* 0x000000d004087890 */ /* 0x000fe4000fffe0ff */
[----:B------:R-:W-:-:S12]  /*3090*/  UPRMT UR5, URZ, 0x654, UR5 ;  /* 0x00000654ff057896 */ /* 0x000fd80008000005 */
.L_x_44:
[----:B------:R-:W-:Y:S01]  /*30a0*/  SHF.L.U32 R7, R3, 0x1f, RZ ;  /* 0x0000001f03077819 */ /* 0x000fe200000006ff */
[----:B------:R-:W-:Y:S02]  /*30b0*/  IMAD.U32 R9, RZ, RZ, UR8 ;  /* 0x00000008ff097e24 */ /* 0x000fe4000f8e00ff */
[----:B------:R-:W-:Y:S01]  /*30c0*/  @!P0 IMAD.MOV.U32 R5, RZ, RZ, 0x10 ;  /* 0x00000010ff058424 */ /* 0x000fe200078e00ff */
[----:B------:R-:W2:Y:S02]  /*30d0*/  SYNCS.PHASECHK.TRANS64.TRYWAIT P1, [UR4+0xd8], R7 ;  /* 0x0000d807ff0075a7 */ /* 0x000ea40008021104 */
[----:B------:R-:W-:-:S04]  /*30e0*/  PRMT R9, R0, 0x654, R9 ;  /* 0x0000065400097816 */ /* 0x000fc80000000009 */
[----:B------:R-:W-:Y:S01]  /*30f0*/  SEL R2, R9, R2, !P0 ;  /* 0x0000000209027207 */ /* 0x000fe20004000000 */
[----:B--2---:R-:W-:Y:S06]  /*3100*/  @!P1 BRA `(.L_x_42) ;  /* 0x0000006000cc9947 */ /* 0x004fec0003800000 */
.L_x_146:
[----:B------:R-:W-:Y:S01]  /*3110*/  UIADD3 UR6, UPT, UPT, UR4, 0x110, URZ ;  /* 0x0000011004067890 */ /* 0x000fe2000fffe0ff */
[----:B------:R3:W-:Y:S01]  /*3120*/  @!P0 SYNCS.ARRIVE.TRANS64.RED RZ, [R2+URZ], R5 ;  /* 0x0000000502ff89a7 */ /* 0x0007e200080004ff */
[----:B------:R-:W-:Y:S01]  /*3130*/  UIADD3 UR7, UPT, UPT, UR4, 0xd0, URZ ;  /* 0x000000d004077890 */ /* 0x000fe2000fffe0ff */
[----:B------:R-:W-:-:S08]  /*3140*/  LOP3.LUT R3, R3, 0x1, RZ, 0x3c, !PT ;  /* 0x0000000103037812 */ /* 0x000fd000078e3cff */
[----:B------:R-:W-:Y:S06]  /*3150*/  UGETNEXTWORKID.BROADCAST [UR6], [UR7] ;  /* 0x00000000060073ca */ /* 0x000fec0008000100 */
[----:B---3--:R-:W-:-:S04]  /*3160*/  SHF.L.U32 R5, R8, 0x1f, RZ ;  /* 0x0000001f08057819 */ /* 0x008fc800000006ff */
[----:B------:R-:W3:Y:S02]  /*3170*/  SYNCS.PHASECHK.TRANS64.TRYWAIT P1, [UR4+0xd0], R5 ;  /* 0x0000d005ff0075a7 */ /* 0x000ee40008021104 */
[----:B---3--:R-:W-:Y:S05]  /*3180*/  @!P1 BRA `(.L_x_43) ;  /* 0x0000006000c49947 */ /* 0x008fea0003800000 */
.L_x_148:
[----:B--2---:R-:W2:Y:S01]  /*3190*/  LDS.128 R4, [UR4+0x110] ;  /* 0x00011004ff047984 */ /* 0x004ea20008000c00 */
[----:B------:R-:W-:Y:S01]  /*31a0*/  LOP3.LUT R8, R8, 0x1, RZ, 0x3c, !PT ;  /* 0x0000000108087812 */ /* 0x000fe200078e3cff */
[----:B------:R-:W-:Y:S01]  /*31b0*/  @!PT LDS RZ, [RZ] ;  /* 0x00000000fffff984 */ /* 0x000fe20000000800 */
[----:B------:R-:W-:Y:S01]  /*31c0*/  @!PT LDS RZ, [RZ] ;  /* 0x00000000fffff984 */ /* 0x000fe20000000800 */
[----:B------:R-:W-:Y:S01]  /*31d0*/  @!PT LDS RZ, [RZ] ;  /* 0x00000000fffff984 */ /* 0x000fe20000000800 */
[----:B------:R-:W-:Y:S01]  /*31e0*/  @!PT LDS RZ, [RZ] ;  /* 0x00000000fffff984 */ /* 0x000fe20000000800 */
[----:B------:R3:W-:Y:S06]  /*31f0*/  MEMBAR.ALL.CTA ;  /* 0x0000000000007992 */ /* 0x0007ec0000008000 */
[----:B---3--:R-:W3:Y:S02]  /*3200*/  FENCE.VIEW.ASYNC.S ;  /* 0x00000000000073c6 */ /* 0x008ee40000000000 */
[----:B---3--:R-:W-:Y:S01]  /*3210*/  SYNCS.ARRIVE.TRANS64.RED.A1T0 RZ, [UR5], RZ ;  /* 0x000000ffffff79a7 */ /* 0x008fe20008100405 */
[----:B--2---:R-:W-:-:S13]  /*3220*/  LOP3.LUT P1, RZ, R6, 0x1, RZ, 0xc0, !PT ;  /* 0x0000000106ff7812 */ /* 0x004fda000782c0ff */
[----:B------:R-:W-:Y:S05]  /*3230*/  @P1 BRA `(.L_x_44) ;  /* 0xfffffffc00981947 */ /* 0x000fea000383ffff */
[----:B------:R-:W-:-:S04]  /*3240*/  SHF.L.U32 R0, R3, 0x1f, RZ ;  /* 0x0000001f03007819 */ /* 0x000fc800000006ff */
[----:B------:R-:W2:Y:S02]  /*3250*/  SYNCS.PHASECHK.TRANS64 P0, [UR4+0xd8], R0 ;  /* 0x0000d800ff0075a7 */ /* 0x000ea40008001004 */
[----:B-12---:R-:W-:Y:S05]  /*3260*/  @P0 EXIT ;  /* 0x000000000000094d */ /* 0x006fea0003800000 */
[----:B------:R-:W-:-:S07]  /*3270*/  MOV R0, UR4 ;  /* 0x0000000400007c02 */ /* 0x000fce0008000f00 */
.L_x_45:
[----:B-1----:R-:W-:-:S04]  /*3280*/  SHF.L.U32 R5, R3, 0x1f, RZ ;  /* 0x0000001f03057819 */ /* 0x002fc800000006ff */
[----:B------:R1:W2:Y:S03]  /*3290*/  SYNCS.PHASECHK.TRANS64.TRYWAIT P0, [R0+URZ+0xd8], R5 ;  /* 0x0000d805000075a7 */ /* 0x0002a600080011ff */
[----:B--2---:R-:W-:Y:S05]  /*32a0*/  @!P0 NANOSLEEP.SYNCS 0x989680 ;  /* 0x009896800000895d */ /* 0x004fea0003900000 */
[----:B------:R-:W2:Y:S02]  /*32b0*/  @!P0 SYNCS.PHASECHK.TRANS64 P0, [R0+URZ+0xd8], R5 ;  /* 0x0000d805000085a7 */ /* 0x000ea400080010ff */
[----:B--2---:R-:W-:Y:S05]  /*32c0*/  @P0 EXIT ;  /* 0x000000000000094d */ /* 0x004fea0003800000 */
[----:B------:R-:W-:Y:S05]  /*32d0*/  BRA `(.L_x_45) ;  /* 0xfffffffc00e87947 */ /* 0x000fea000383ffff */
.L_x_41:
[----:B------:R-:W-:-:S09]  /*32e0*/  UISETP.NE.AND UP0, UPT, UR18, URZ, UPT ;  /* 0x000000ff1200728c */ /* 0x000fd2000bf05270 */
[----:B------:R-:W-:Y:S05]  /*32f0*/  BRA.U UP0, `(.L_x_46) ;  /* 0x0000000d008c7547 */ /* 0x000fea000b800000 */
[----:B------:R-:W2:Y:S01]  /*3300*/  S2UR UR7, SR_CgaCtaId ;  /* 0x00000000000779c3 */ /* 0x000ea20000008800 */
[----:B------:R-:W-:Y:S01]  /*3310*/  UMOV UR4, 0x40 ;  /* 0x0000004000047882 */ /* 0x000fe20000000000 */
[----:B------:R-:W-:Y:S01]  /*3320*/  NOP ;  /* 0x0000000000007918 */ /* 0x000fe20000000000 */
[----:B------:R-:W-:Y:S01]  /*3330*/  UMOV UR6, 0x400 ;  /* 0x0000040000067882 */ /* 0x000fe20000000000 */
[----:B--2---:R-:W-:Y:S02]  /*3340*/  ULEA UR5, UR7, UR4, 0x18 ;  /* 0x0000000407057291 */ /* 0x004fe4000f8ec0ff */
[----:B------:R-:W-:-:S07]  /*3350*/  ULEA UR6, UR7, UR6, 0x18 ;  /* 0x0000000607067291 */ /* 0x000fce000f8ec0ff */
[----:B------:R-:W2:Y:S02]  /*3360*/  LDS.U8 R0, [UR5+0x1c] ;  /* 0x00001c05ff007984 */ /* 0x000ea40008000000 */
[----:B--2---:R-:W-:-:S13]  /*3370*/  ISETP.NE.AND P0, PT, R0, RZ, PT ;  /* 0x000000ff0000720c */ /* 0x004fda0003f05270 */
[----:B------:R-:W-:Y:S05]  /*3380*/  @P0 BRA `(.L_x_47) ;  /* 0x0000000000580947 */ /* 0x000fea0003800000 */
[----:B------:R-:W-:-:S13]  /*3390*/  ELECT P0, URZ, PT ;  /* 0x0000000000ff782f */ /* 0x000fda0003800000 */
[----:B------:R-:W-:Y:S05]  /*33a0*/  @!P0 BRA `(.L_x_48) ;  /* 0x0000000000608947 */ /* 0x000fea0003800000 */
[----:B------:R-:W-:Y:S01]  /*33b0*/  UMOV UR4, 0x10 ;  /* 0x0000001000047882 */ /* 0x000fe20000000000 */
[----:B------:R-:W-:Y:S01]  /*33c0*/  HFMA2 R0, -RZ, RZ, 0, 5.9604644775390625e-08 ;  /* 0x00000001ff007431 */ /* 0x000fe200000001ff */
[----:B------:R-:W-:-:S03]  /*33d0*/  MOV R2, 0xffff ;  /* 0x0000ffff00027802 */ /* 0x000fc60000000f00 */
[----:B------:R-:W-:Y:S04]  /*33e0*/  DEPBAR.LE SB2, 0x36 ;  /* 0x0000ad800000791a */ /* 0x000fe80000000000 */
[----:B------:R-:W2:Y:S02]  /*33f0*/  UTCATOMSWS.FIND_AND_SET.ALIGN UP0, UR4, UR4 ;  /* 0x00000004000475e3 */ /* 0x000ea40008000800 */
[----:B--2---:R-:W-:Y:S01]  /*3400*/  MOV R3, UR4 ;  /* 0x0000000400037c02 */ /* 0x004fe20008000f00 */
[----:B------:R-:W-:Y:S06]  /*3410*/  BRA.U UP0, `(.L_x_49) ;  /* 0x0000000100187547 */ /* 0x000fec000b800000 */
.L_x_50:
[----:B------:R-:W-:Y:S05]  /*3420*/  NANOSLEEP 0x64 ;  /* 0x000000640000795d */ /* 0x000fea0003800000 */
[----:B------:R-:W-:-:S05]  /*3430*/  UMOV UR4, 0x10 ;  /* 0x0000001000047882 */ /* 0x000fca0000000000 */
[----:B------:R-:W-:Y:S04]  /*3440*/  DEPBAR.LE SB2, 0x36 ;  /* 0x0000ad800000791a */ /* 0x000fe80000000000 */
[----:B------:R-:W2:Y:S02]  /*3450*/  UTCATOMSWS.FIND_AND_SET.ALIGN UP0, UR4, UR4 ;  /* 0x00000004000475e3 */ /* 0x000ea40008000800 */
[----:B--2---:R-:W-:Y:S01]  /*3460*/  MOV R3, UR4 ;  /* 0x0000000400037c02 */ /* 0x004fe20008000f00 */
[----:B------:R-:W-:Y:S05]  /*3470*/  BRA.U !UP0, `(.L_x_50) ;  /* 0xfffffffd08e87547 */ /* 0x000fea000b83ffff */
.L_x_49:
[-C--:B------:R-:W-:Y:S02]  /*3480*/  SHF.L.U32 R2, R2, R3.reuse, RZ ;  /* 0x0000000302027219 */ /* 0x080fe400000006ff */
[----:B------:R-:W-:Y:S01]  /*3490*/  SHF.L.U32 R0, R0, R3, RZ ;  /* 0x0000000300007219 */ /* 0x000fe200000006ff */
[----:B------:R-:W-:Y:S02]  /*34a0*/  IMAD.SHL.U32 R3, R3, 0x20, RZ ;  /* 0x0000002003037824 */ /* 0x000fe400078e00ff */
[----:B------:R2:W-:Y:S04]  /*34b0*/  ATOMS.OR RZ, [UR5+0x14], R2 ;  /* 0x00001402ffff798c */ /* 0x0005e8000b000005 */
[----:B------:R2:W-:Y:S04]  /*34c0*/  ATOMS.OR RZ, [UR5+0x18], R0 ;  /* 0x00001800ffff798c */ /* 0x0005e8000b000005 */
[----:B------:R2:W-:Y:S01]  /*34d0*/  STS [UR6+0x120], R3 ;  /* 0x00012003ff007988 */ /* 0x0005e20008000806 */
[----:B------:R-:W-:Y:S05]  /*34e0*/  BRA `(.L_x_48) ;  /* 0x0000000000107947 */ /* 0x000fea0003800000 */
.L_x_47:
[----:B------:R-:W-:Y:S02]  /*34f0*/  MOV R0, 0xffffffff ;  /* 0xffffffff00007802 */ /* 0x000fe40000000f00 */
[----:B------:R-:W-:-:S03]  /*3500*/  MOV R2, 0x3530 ;  /* 0x0000353000027802 */ /* 0x000fc60000000f00 */
[----:B------:R2:W-:Y:S04]  /*3510*/  STS [UR6+0x120], R0 ;  /* 0x00012000ff007988 */ /* 0x0005e80008000806 */
[----:B-12--5:R-:W-:Y:S05]  /*3520*/  CALL.REL.NOINC `($__internal_1_$__cuda_sm10x_tcgen05_guardrail_trap_phase_invalid_during_alloc) ;  /* 0x0000006400d07944 */ /* 0x026fea0003c00000 */
.L_x_48:
[----:B------:R-:W-:Y:S05]  /*3530*/  WARPSYNC.ALL ;  /* 0x0000000000007948 */ /* 0x000fea0003800000 */
[----:B------:R-:W3:Y:S01]  /*3540*/  S2UR UR4, SR_CgaCtaId ;  /* 0x00000000000479c3 */ /* 0x000ee20000008800 */
[----:B------:R-:W-:Y:S01]  /*3550*/  UMOV UR20, 0x400 ;  /* 0x0000040000147882 */ /* 0x000fe20000000000 */
[----:B------:R-:W-:-:S06]  /*3560*/  NOP ;  /* 0x0000000000007918 */ /* 0x000fcc0000000000 */
[----:B------:R-:W-:Y:S06]  /*3570*/  BAR.ARV 0x6, 0xa0 ;  /* 0x0182800000007b1d */ /* 0x000fec0000002000 */
[----:B------:R-:W4:Y:S01]  /*3580*/  LDCU.64 UR6, c[0x0][0x388] ;  /* 0x00007100ff0677ac */ /* 0x000f220008000a00 */
[----:B------:R-:W-:Y:S01]  /*3590*/  IMAD.MOV.U32 R8, RZ, RZ, 0x1 ;  /* 0x00000001ff087424 */ /* 0x000fe200078e00ff */
[----:B------:R-:W1:Y:S01]  /*35a0*/  LDCU.64 UR8, c[0x0][0x390] ;  /* 0x00007200ff0877ac */ /* 0x000e620008000a00 */
[----:B------:R-:W-:Y:S01]  /*35b0*/  UMOV UR23, URZ ;  /* 0x000000ff00177c82 */ /* 0x000fe20008000000 */
[----:B------:R-:W-:Y:S01]  /*35c0*/  UMOV UR19, URZ ;  /* 0x000000ff00137c82 */ /* 0x000fe20008000000 */
[----:B---3--:R-:W-:Y:S01]  /*35d0*/  ULEA UR20, UR4, UR20, 0x18 ;  /* 0x0000001404147291 */ /* 0x008fe2000f8ec0ff */
[----:B------:R-:W-:Y:S01]  /*35e0*/  UMOV UR32, 0x0 ;  /* 0x0000000000207882 */ /* 0x000fe20000000000 */
[----:B------:R-:W-:Y:S01]  /*35f0*/  UMOV UR33, 0x8110910 ;  /* 0x0811091000217882 */ /* 0x000fe20000000000 */
[----:B------:R-:W-:Y:S01]  /*3600*/  UMOV UR30, 0x0 ;  /* 0x00000000001e7882 */ /* 0x000fe20000000000 */
[----:B------:R-:W-:Y:S01]  /*3610*/  UMOV UR31, 0x8110910 ;  /* 0x08110910001f7882 */ /* 0x000fe20000000000 */
[----:B------:R-:W-:Y:S01]  /*3620*/  UMOV UR28, 0x0 ;  /* 0x00000000001c7882 */ /* 0x000fe20000000000 */
[----:B------:R-:W-:Y:S01]  /*3630*/  UMOV UR29, 0x8110910 ;  /* 0x08110910001d7882 */ /* 0x000fe20000000000 */
[----:B----4-:R-:W-:-:S02]  /*3640*/  UIADD3 UR4, UPT, UPT, UR6, 0x1f, URZ ;  /* 0x0000001f06047890 */ /* 0x010fc4000fffe0ff */
[----:B------:R-:W2:Y:S01]  /*3650*/  LDS R9, [UR20+0x120] ;  /* 0x00012014ff097984 */ /* 0x000ea20008000800 */
[----:B------:R-:W-:Y:S01]  /*3660*/  UMOV UR26, 0x0 ;  /* 0x00000000001a7882 */ /* 0x000fe20000000000 */
[----:B------:R-:W-:Y:S01]  /*3670*/  UMOV UR27, 0x8110910 ;  /* 0x08110910001b7882 */ /* 0x000fe20000000000 */
[----:B------:R-:W-:-:S04]  /*3680*/  USHF.R.S32.HI UR5, URZ, 0x1f, UR4 ;  /* 0x0000001fff057899 */ /* 0x000fc80008011404 */
[----:B------:R-:W-:Y:S02]  /*3690*/  ULEA.HI UR4, UR5, UR4, URZ, 0x5 ;  /* 0x0000000405047291 */ /* 0x000fe4000f8f28ff */
[----:B------:R-:W-:Y:S02]  /*36a0*/  UIADD3 UR5, UPT, UPT, UR20, 0x8400, URZ ;  /* 0x0000840014057890 */ /* 0x000fe4000fffe0ff */
[----:B------:R-:W-:Y:S02]  /*36b0*/  USHF.R.S32.HI UR4, URZ, 0x5, UR4 ;  /* 0x00000005ff047899 */ /* 0x000fe40008011404 */
[----:B------:R-:W-:Y:S02]  /*36c0*/  USHF.R.U32.HI UR6, URZ, 0x4, UR5 ;  /* 0x00000004ff067899 */ /* 0x000fe40008011605 */
[----:B------:R-:W-:Y:S02]  /*36d0*/  UIMAD UR4, UR4, UR7, URZ ;  /* 0x00000007040472a4 */ /* 0x000fe4000f8e02ff */
[----:B------:R-:W-:-:S02]  /*36e0*/  ULOP3.LUT UR6, UR6, 0x3fff, URZ, 0xc0, !UPT ;  /* 0x00003fff06067892 */ /* 0x000fc4000f8ec0ff */
[----:B-1----:R-:W-:Y:S02]  /*36f0*/  UIMAD UR4, UR4, UR8, URZ ;  /* 0x00000008040472a4 */ /* 0x002fe4000f8e02ff */
[----:B------:R-:W-:Y:S02]  /*3700*/  ULOP3.LUT UR21, UR6, 0x10000, URZ, 0xfc, !UPT ;  /* 0x0001000006157892 */ /* 0x000fe4000f8efcff */
[----:B------:R-:W-:Y:S02]  /*3710*/  UIMAD UR9, UR4, UR9, URZ ;  /* 0x00000009040972a4 */ /* 0x000fe4000f8e02ff */
[----:B------:R-:W-:Y:S02]  /*3720*/  UIADD3 UR4, UPT, UPT, UR20, 0x28400, URZ ;  /* 0x0002840014047890 */ /* 0x000fe4000fffe0ff */
[----:B------:R-:W-:Y:S02]  /*3730*/  UIADD3 UR34, UPT, UPT, UR9, -0x1, URZ ;  /* 0xffffffff09227890 */ /* 0x000fe4000fffe0ff */
[----:B------:R-:W-:-:S02]  /*3740*/  USHF.R.U32.HI UR5, URZ, 0x4, UR4 ;  /* 0x00000004ff057899 */ /* 0x000fc40008011604 */
[----:B------:R-:W-:Y:S02]  /*3750*/  UIADD3 UR4, UPT, UPT, UR20, 0xd8, URZ ;  /* 0x000000d814047890 */ /* 0x000fe4000fffe0ff */
[----:B------:R-:W-:Y:S02]  /*3760*/  ULOP3.LUT UR5, UR5, 0x3fff, URZ, 0xc0, !UPT ;  /* 0x00003fff05057892 */ /* 0x000fe4000f8ec0ff */
[----:B------:R-:W-:Y:S02]  /*3770*/  UPRMT UR25, URZ, 0x654, UR4 ;  /* 0x00000654ff197896 */ /* 0x000fe40008000004 */
[----:B------:R-:W-:Y:S02]  /*3780*/  ULOP3.LUT UR22, UR5, 0x1000000, URZ, 0xfc, !UPT ;  /* 0x0100000005167892 */ /* 0x000fe4000f8efcff */
[----:B------:R-:W-:Y:S01]  /*3790*/  UISETP.GE.AND UP3, UPT, UR9, 0x1, UPT ;  /* 0x000000010900788c */ /* 0x000fe2000bf66270 */
[C---:B--2---:R-:W-:Y:S01]  /*37a0*/  VIADD R3, R9.reuse, 0x40 ;  /* 0x0000004009037836 */ /* 0x044fe20000000000 */
[----:B------:R-:W-:-:S04]  /*37b0*/  LOP3.LUT R2, R9, 0xffff, RZ, 0xc0, !PT ;  /* 0x0000ffff09027812 */ /* 0x000fc800078ec0ff */
[----:B------:R-:W-:-:S05]  /*37c0*/  LOP3.LUT R3, R3, 0xffff, RZ, 0xc0, !PT ;  /* 0x0000ffff03037812 */ /* 0x000fca00078ec0ff */
[----:B------:R1:W-:Y:S02]  /*37d0*/  STL.64 [R1], R2 ;  /* 0x0000000201007387 */ /* 0x0003e40000100a00 */
[----:B-1----:R-:W-:-:S07]  /*37e0*/  CS2R R2, SRZ ;  /* 0x0000000000027805 */ /* 0x002fce000001ff00 */
.L_x_57:
[----:B-1----:R-:W-:-:S04]  /*37f0*/  SHF.L.U32 R5, R3, 0x1f, RZ ;  /* 0x0000001f03057819 */ /* 0x002fc800000006ff */
[----:B------:R-:W1:Y:S02]  /*3800*/  SYNCS.PHASECHK.TRANS64.TRYWAIT P0, [UR20+0xd0], R5 ;  /* 0x0000d005ff0075a7 */ /* 0x000e640008001114 */
[----:B-12-4-:R-:W-:Y:S05]  /*3810*/  @!P0 BRA `(.L_x_51) ;  /* 0x0000005c00388947 */ /* 0x016fea0003800000 */
.L_x_150:
[----:B-1----:R-:W1:Y:S01]  /*3820*/  LDS.128 R4, [UR20+0x110] ;  /* 0x00011014ff047984 */ /* 0x002e620008000c00 */
[----:B------:R-:W-:Y:S01]  /*3830*/  ULEA UR24, UR23, UR20, 0x3 ;  /* 0x0000001417187291 */ /* 0x000fe2000f8e18ff */
[----:B------:R-:W-:Y:S01]  /*3840*/  SHF.L.U32 R0, R8, 0x1f, RZ ;  /* 0x0000001f08007819 */ /* 0x000fe200000006ff */
[----:B------:R-:W-:Y:S01]  /*3850*/  @!PT LDS RZ, [RZ] ;  /* 0x00000000fffff984 */ /* 0x000fe20000000800 */
[----:B------:R-:W-:Y:S01]  /*3860*/  @!PT LDS RZ, [RZ] ;  /* 0x00000000fffff984 */ /* 0x000fe20000000800 */
[----:B------:R-:W-:Y:S01]  /*3870*/  @!PT LDS RZ, [RZ] ;  /* 0x00000000fffff984 */ /* 0x000fe20000000800 */
[----:B------:R-:W-:Y:S01]  /*3880*/  @!PT LDS RZ, [RZ] ;  /* 0x00000000fffff984 */ /* 0x000fe20000000800 */
[----:B------:R2:W-:Y:S06]  /*3890*/  MEMBAR.ALL.CTA ;  /* 0x0000000000007992 */ /* 0x0005ec0000008000 */
[----:B--2---:R-:W2:Y:S02]  /*38a0*/  FENCE.VIEW.ASYNC.S ;  /* 0x00000000000073c6 */ /* 0x004ea40000000000 */
[----:B--2---:R-:W-:Y:S01]  /*38b0*/  SYNCS.ARRIVE.TRANS64.RED.A1T0 RZ, [UR25], RZ ;  /* 0x000000ffffff79a7 */ /* 0x004fe20008100419 */
[----:B------:R-:W2:Y:S01]  /*38c0*/  SYNCS.PHASECHK.TRANS64.TRYWAIT P0, [UR24+0xf0], R0 ;  /* 0x0000f000ff0075a7 */ /* 0x000ea20008001118 */
[----:B-1----:R-:W-:Y:S01]  /*38d0*/  LOP3.LUT P3, RZ, R6, 0x1, RZ, 0xc0, !PT ;  /* 0x0000000106ff7812 */ /* 0x002fe2000786c0ff */
[----:B--2---:R-:W-:-:S12]  /*38e0*/  @!P0 BRA `(.L_x_52) ;  /* 0x0000005c001c8947 */ /* 0x004fd80003800000 */
.L_x_152:
[----:B------:R-:W-:Y:S05]  /*38f0*/  BRA.U !UP3, `(.L_x_53) ;  /* 0x000000010bfc7547 */ /* 0x000fea000b800000 */
[----:B-1----:R-:W-:Y:S01]  /*3900*/  IMAD.U32 R0, RZ, RZ, UR23 ;  /* 0x00000017ff007e24 */ /* 0x002fe2000f8e00ff */
[----:B------:R-:W-:-:S04]  /*3910*/  ULEA UR4, UR19, UR20, 0x3 ;  /* 0x0000001413047291 */ /* 0x000fc8000f8e18ff */
[----:B------:R-:W-:Y:S02]  /*3920*/  LEA R4, R0, R1, 0x2 ;  /* 0x0000000100047211 */ /* 0x000fe400078e10ff */
[----:B------:R-:W-:Y:S01]  /*3930*/  SHF.L.U32 R0, R2, 0x1f, RZ ;  /* 0x0000001f02007819 */ /* 0x000fe200000006ff */
[----:B------:R-:W-:-:S03]  /*3940*/  UPLOP3.LUT UP2, UPT, UPT, UPT, UPT, 0x40, 0x4 ;  /* 0x000000000004789c */ /* 0x000fc60003f4e870 */
[----:B------:R-:W5:Y:S01]  /*3950*/  LDL R4, [R4] ;  /* 0x0000000004047983 */ /* 0x000f620000100800 */
[----:B------:R1:W2:Y:S01]  /*3960*/  SYNCS.PHASECHK.TRANS64.TRYWAIT P2, [UR4], R0 ;  /* 0x00000000ff0075a7 */ /* 0x0002a20008041104 */
[----:B------:R-:W-:Y:S01]  /*3970*/  UMOV UR17, UR34 ;  /* 0x0000002200117c82 */ /* 0x000fe20008000000 */
[----:B------:R-:W-:-:S05]  /*3980*/  UMOV UR4, UR19 ;  /* 0x0000001300047c82 */ /* 0x000fca0008000000 */
.L_x_56:
[----:B------:R-:W-:Y:S01]  /*3990*/  ULEA UR18, UR4, UR20, 0x3 ;  /* 0x0000001404127291 */ /* 0x000fe2000f8e18ff */
[----:B--234-:R-:W-:Y:S11]  /*39a0*/  @P2 BRA `(.L_x_54) ;  /* 0x00000000000c2947 */ /* 0x01cff60003800000 */
[----:B------:R-:W-:Y:S04]  /*39b0*/  SHF.L.U32 R5, R2, 0x1f, RZ ;  /* 0x0000001f02057819 */ /* 0x000fe800000006ff */
[----:B------:R-:W2:Y:S02]  /*39c0*/  SYNCS.PHASECHK.TRANS64.TRYWAIT P0, [UR18], R5 ;  /* 0x00000005ff0075a7 */ /* 0x000ea40008001112 */
[----:B--2---:R-:W-:Y:S05]  /*39d0*/  @!P0 BRA `(.L_x_55) ;  /* 0x0000005800f88947 */ /* 0x004fea0003800000 */
.L_x_54:
[----:B------:R-:W-:Y:S01]  /*39e0*/  UISETP.NE.AND UP0, UPT, UR17, URZ, UPT ;  /* 0x000000ff1100728c */ /* 0x000fe2000bf05270 */
[----:B------:R-:W-:Y:S01]  /*39f0*/  PLOP3.LUT P2, PT, PT, PT, PT, 0x80, 0x8 ;  /* 0x000000000008781c */ /* 0x000fe20003f4f070 */
[----:B------:R-:W-:Y:S01]  /*3a00*/  UIADD3 UR5, UPT, UPT, UR4, 0x1, URZ ;  /* 0x0000000104057890 */ /* 0x000fe2000fffe0ff */
[----:B------:R-:W-:Y:S11]  /*3a10*/  ELECT P1, URZ, PT ;  /* 0x0000000000ff782f */ /* 0x000ff60003820000 */
[----:B------:R-:W-:Y:S02]  /*3a20*/  @!UPT UIADD3 URZ, UPT, UPT, URZ, URZ, URZ ;  /* 0x000000fffffff290 */ /* 0x000fe4000fffe0ff */
[----:B-----5:R-:W-:Y:S01]  /*3a30*/  @P1 R2UR.BROADCAST UR8, R4 ;  /* 0x00000000040812ca */ /* 0x020fe200008e0000 */
[----:B------:R-:W-:Y:S01]  /*3a40*/  UISETP.NE.AND UP1, UPT, UR5, 0x8, UPT ;  /* 0x000000080500788c */ /* 0x000fe2000bf25270 */
[----:B------:R-:W-:Y:S01]  /*3a50*/  PLOP3.LUT P0, PT, PT, PT, UP0, 0x80, 0x8 ;  /* 0x000000000008781c */ /* 0x000fe20003f0f008 */
[----:B------:R-:W-:Y:S02]  /*3a60*/  ULEA UR10, UR4, UR22, 0x9 ;  /* 0x00000016040a7291 */ /* 0x000fe4000f8e48ff */
[----:B------:R-:W-:Y:S02]  /*3a70*/  USEL UR6, URZ, 0x1, UP1 ;  /* 0x00000001ff067887 */ /* 0x000fe40008800000 */
[----:B------:R-:W-:Y:S02]  /*3a80*/  USEL UR19, UR5, URZ, UP1 ;  /* 0x000000ff05137287 */ /* 0x000fe40008800000 */
[----:B------:R-:W-:Y:S02]  /*3a90*/  ULEA UR14, UR4, UR21, 0xa ;  /* 0x00000015040e7291 */ /* 0x000fe4000f8e50ff */
[----:B------:R-:W-:Y:S01]  /*3aa0*/  @UP0 ULEA UR5, UR19, UR20, 0x3 ;  /* 0x0000001413050291 */ /* 0x000fe2000f8e18ff */
[----:B------:R-:W-:Y:S01]  /*3ab0*/  LOP3.LUT R2, R2, UR6, RZ, 0x3c, !PT ;  /* 0x0000000602027c12 */ /* 0x000fe2000f8e3cff */
[----:B------:R-:W-:Y:S02]  /*3ac0*/  UIADD3 UR6, UPT, UPT, UR10, 0x40, URZ ;  /* 0x000000400a067890 */ /* 0x000fe4000fffe0ff */
[----:B------:R-:W-:Y:S01]  /*3ad0*/  UIADD3 UR4, UPT, UPT, UR14, 0x2, URZ ;  /* 0x000000020e047890 */ /* 0x000fe2000fffe0ff */
[----:B-1----:R-:W-:Y:S01]  /*3ae0*/  @P0 SHF.L.U32 R0, R2, 0x1f, RZ ;  /* 0x0000001f02000819 */ /* 0x002fe200000006ff */
[----:B------:R-:W-:Y:S01]  /*3af0*/  UIADD3 UR12, UPT, UPT, UR10, 0x80, URZ ;  /* 0x000000800a0c7890 */ /* 0x000fe2000fffe0ff */
[----:B------:R-:W-:Y:S02]  /*3b00*/  UMOV UR11, 0x20004020 ;  /* 0x20004020000b7882 */ /* 0x000fe40000000000 */
[----:B------:R3:W4:Y:S01]  /*3b10*/  @P0 SYNCS.PHASECHK.TRANS64.TRYWAIT P2, [UR5], R0 ;  /* 0x00000000ff0005a7 */ /* 0x0007220008041105 */
[----:B------:R-:W-:Y:S11]  /*3b20*/  ELECT P0, URZ, PT ;  /* 0x0000000000ff782f */ /* 0x000ff60003800000 */
[----:B------:R-:W-:Y:S02]  /*3b30*/  @!UPT UIADD3 URZ, UPT, UPT, URZ, URZ, URZ ;  /* 0x000000fffffff290 */ /* 0x000fe4000fffe0ff */
[C---:B------:R-:W-:Y:S02]  /*3b40*/  @P0 R2UR.BROADCAST UR16, R4.reuse ;  /* 0x00000000041002ca */ /* 0x040fe400008e0000 */
[----:B------:R-:W-:Y:S01]  /*3b50*/  ELECT P0, URZ, PT ;  /* 0x0000000000ff782f */ /* 0x000fe20003800000 */
[----:B------:R-:W-:Y:S01]  /*3b60*/  UMOV UR15, 0x40004040 ;  /* 0x40004040000f7882 */ /* 0x000fe20000000000 */
[----:B------:R-:W-:Y:S01]  /*3b70*/  UMOV UR7, 0x20004020 ;  /* 0x2000402000077882 */ /* 0x000fe20000000000 */
[----:B------:R1:W-:Y:S01]  /*3b80*/  UTCHMMA gdesc[UR14], gdesc[UR10], tmem[UR8], tmem[UR32], idesc[UR33], UP2 ;  /* 0x00ff200a0e0075ea */ /* 0x0003e20009000008 */
[----:B------:R-:W-:Y:S01]  /*3b90*/  UPLOP3.LUT UP2, UPT, UPT, UPT, UPT, 0x80, 0x8 ;  /* 0x000000000008789c */ /* 0x000fe20003f4f070 */
[----:B------:R-:W-:Y:S01]  /*3ba0*/  UMOV UR5, 0x40004040 ;  /* 0x4000404000057882 */ /* 0x000fe20000000000 */
[----:B------:R-:W-:Y:S01]  /*3bb0*/  UMOV UR13, 0x20004020 ;  /* 0x20004020000d7882 */ /* 0x000fe20000000000 */
[----:B------:R-:W-:Y:S04]  /*3bc0*/  UMOV UR9, 0x40004040 ;  /* 0x4000404000097882 */ /* 0x000fe80000000000 */
[----:B------:R2:W-:Y:S01]  /*3bd0*/  UTCHMMA gdesc[UR4], gdesc[UR6], tmem[UR16], tmem[UR30], idesc[UR31], UPT ;  /* 0x00ff1e06040075ea */ /* 0x0005e2000b800010 */
[----:B-1----:R-:W-:Y:S01]  /*3be0*/  UIADD3 UR8, UPT, UPT, UR14, 0x4, URZ ;  /* 0x000000040e087890 */ /* 0x002fe2000fffe0ff */
[C---:B------:R-:W-:Y:S02]  /*3bf0*/  @P0 R2UR.BROADCAST UR15, R4.reuse ;  /* 0x00000000040f02ca */ /* 0x040fe400008e0000 */
[----:B------:R-:W-:Y:S01]  /*3c00*/  ELECT P0, URZ, PT ;  /* 0x0000000000ff782f */ /* 0x000fe20003800000 */
[----:B------:R-:W-:Y:S02]  /*3c10*/  UIADD3 UR10, UPT, UPT, UR10, 0xc0, URZ ;  /* 0x000000c00a0a7890 */ /* 0x000fe4000fffe0ff */
[----:B--2---:R-:W-:Y:S10]  /*3c20*/  UIADD3 UR6, UPT, UPT, UR14, 0x6, URZ ;  /* 0x000000060e067890 */ /* 0x004ff4000fffe0ff */
[----:B------:R-:W-:Y:S01]  /*3c30*/  @P0 R2UR.BROADCAST UR14, R4 ;  /* 0x00000000040e02ca */ /* 0x000fe200008e0000 */
[----:B------:R-:W-:Y:S02]  /*3c40*/  UIADD3 UR5, UPT, UPT, UR18, 0x40, URZ ;  /* 0x0000004012057890 */ /* 0x000fe4000fffe0ff */
[----:B------:R-:W-:Y:S01]  /*3c50*/  UIADD3 UR4, UPT, UPT, UR17, 0x1, URZ ;  /* 0x0000000111047890 */ /* 0x000fe2000fffe0ff */
[----:B------:R1:W-:Y:S01]  /*3c60*/  UTCHMMA gdesc[UR8], gdesc[UR12], tmem[UR15], tmem[UR28], idesc[UR29], UPT ;  /* 0x00ff1c0c080075ea */ /* 0x0003e2000b80000f */
[----:B------:R-:W-:Y:S02]  /*3c70*/  UMOV UR7, 0x40004040 ;  /* 0x4000404000077882 */ /* 0x000fe40000000000 */
[----:B------:R-:W-:Y:S03]  /*3c80*/  UISETP.GT.U32.AND UP0, UPT, UR4, 0x1, UPT ;  /* 0x000000010400788c */ /* 0x000fe6000bf04070 */
[----:B------:R-:W-:Y:S03]  /*3c90*/  UMOV UR4, UR19 ;  /* 0x0000001300047c82 */ /* 0x000fe60008000000 */
[----:B------:R3:W-:Y:S01]  /*3ca0*/  UTCHMMA gdesc[UR6], gdesc[UR10], tmem[UR14], tmem[UR26], idesc[UR27], UPT ;  /* 0x00ff1a0a060075ea */ /* 0x0007e2000b80000e */
[----:B------:R3:W-:Y:S01]  /*3cb0*/  UTCBAR [UR5], URZ ;  /* 0x000000ff050073e9 */ /* 0x0007e200080000ff */
[----:B-1----:R-:W-:Y:S07]  /*3cc0*/  UIADD3 UR8, UPT, UPT, UR17, -0x1, URZ ;  /* 0xffffffff11087890 */ /* 0x002fee000fffe0ff */
[----:B------:R-:W-:Y:S01]  /*3cd0*/  UMOV UR17, UR8 ;  /* 0x0000000800117c82 */ /* 0x000fe20008000000 */
[----:B------:R-:W-:Y:S05]  /*3ce0*/  BRA.U UP0, `(.L_x_56) ;  /* 0xfffffffd00287547 */ /* 0x000fea000b83ffff */
.L_x_53:
[----:B------:R-:W-:Y:S01]  /*3cf0*/  UIADD3 UR4, UPT, UPT, UR23, 0x1, URZ ;  /* 0x0000000117047890 */ /* 0x000fe2000fffe0ff */
[----:B------:R-:W-:Y:S01]  /*3d00*/  LOP3.LUT R3, R3, 0x1, RZ, 0x3c, !PT ;  /* 0x0000000103037812 */ /* 0x000fe200078e3cff */
[----:B---3--:R-:W-:Y:S02]  /*3d10*/  UIADD3 UR5, UPT, UPT, UR24, 0xe0, URZ ;  /* 0x000000e018057890 */ /* 0x008fe4000fffe0ff */
[----:B------:R-:W-:-:S04]  /*3d20*/  UISETP.NE.AND UP0, UPT, UR4, 0x2, UPT ;  /* 0x000000020400788c */ /* 0x000fc8000bf05270 */
[----:B------:R-:W-:Y:S02]  /*3d30*/  USEL UR6, URZ, 0x1, UP0 ;  /* 0x00000001ff067887 */ /* 0x000fe40008000000 */
[----:B------:R-:W-:Y:S01]  /*3d40*/  USEL UR23, UR4, URZ, UP0 ;  /* 0x000000ff04177287 */ /* 0x000fe20008000000 */
[----:B------:R2:W-:Y:S03]  /*3d50*/  UTCBAR [UR5], URZ ;  /* 0x000000ff050073e9 */ /* 0x0005e600080000ff */
[----:B------:R-:W-:Y:S01]  /*3d60*/  LOP3.LUT R8, R8, UR6, RZ, 0x3c, !PT ;  /* 0x0000000608087c12 */ /* 0x000fe2000f8e3cff */
[----:B------:R-:W-:Y:S07]  /*3d70*/  @P3 BRA `(.L_x_57) ;  /* 0xfffffff8009c3947 */ /* 0x000fee000383ffff */
[----:B------:R-:W3:Y:S01]  /*3d80*/  S2UR UR6, SR_CgaCtaId ;  /* 0x00000000000679c3 */ /* 0x000ee20000008800 */
[----:B------:R-:W-:Y:S01]  /*3d90*/  ELECT P0, URZ, PT ;  /* 0x0000000000ff782f */ /* 0x000fe20003800000 */
[----:B-1----:R-:W-:Y:S01]  /*3da0*/  IMAD.MOV.U32 R0, RZ, RZ, 0x1 ;  /* 0x00000001ff007424 */ /* 0x002fe200078e00ff */
[----:B------:R-:W-:Y:S01]  /*3db0*/  UIADD3 UR20, UPT, UPT, UR20, 0xf0, URZ ;  /* 0x000000f014147890 */ /* 0x000fe2000fffe0ff */
[----:B------:R-:W-:Y:S01]  /*3dc0*/  SHF.L.U32 R3, R8, 0x1f, RZ ;  /* 0x0000001f08037819 */ /* 0x000fe200000006ff */
[----:B------:R-:W-:-:S03]  /*3dd0*/  UMOV UR4, 0x40 ;  /* 0x0000004000047882 */ /* 0x000fc60000000000 */
[----:B------:R-:W-:Y:S01]  /*3de0*/  UVIRTCOUNT.DEALLOC.SMPOOL 0x80 ;  /* 0x000000800000784c */ /* 0x000fe20000000000 */
[----:B---3--:R-:W-:Y:S02]  /*3df0*/  ULEA UR6, UR6, UR4, 0x18 ;  /* 0x0000000406067291 */ /* 0x008fe4000f8ec0ff */
[----:B------:R-:W-:-:S07]  /*3e00*/  ULEA UR4, UR23, UR20, 0x3 ;  /* 0x0000001417047291 */ /* 0x000fce000f8e18ff */
[----:B------:R1:W-:Y:S02]  /*3e10*/  @P0 STS.U8 [UR6+0x1c], R0 ;  /* 0x00001c00ff000988 */ /* 0x0003e40008000006 */
[----:B------:R-:W3:Y:S02]  /*3e20*/  SYNCS.PHASECHK.TRANS64.TRYWAIT P0, [UR4], R3 ;  /* 0x00000003ff0075a7 */ /* 0x000ee40008001104 */
[----:B-1-3--:R-:W-:Y:S05]  /*3e30*/  @!P0 BRA `(.L_x_58) ;  /* 0x0000005400f88947 */ /* 0x00afea0003800000 */
.L_x_155:
[----:B------:R-:W-:-:S04]  /*3e40*/  UIADD3 UR4, UPT, UPT, UR23, 0x1, URZ ;  /* 0x0000000117047890 */ /* 0x000fc8000fffe0ff */
[----:B------:R-:W-:-:S04]  /*3e50*/  UISETP.NE.AND UP0, UPT, UR4, 0x2, UPT ;  /* 0x000000020400788c */ /* 0x000fc8000bf05270 */
[----:B--2---:R-:W-:Y:S02]  /*3e60*/  USEL UR5, URZ, 0x1, UP0 ;  /* 0x00000001ff057887 */ /* 0x004fe40008000000 */
[----:B------:R-:W-:-:S04]  /*3e70*/  USEL UR4, UR4, URZ, UP0 ;  /* 0x000000ff04047287 */ /* 0x000fc80008000000 */
[----:B------:R-:W-:Y:S01]  /*3e80*/  ULEA UR4, UR4, UR20, 0x3 ;  /* 0x0000001404047291 */ /* 0x000fe2000f8e18ff */
[----:B-1----:R-:W-:-:S04]  /*3e90*/  LOP3.LUT R3, R8, UR5, RZ, 0x3c, !PT ;  /* 0x0000000508037c12 */ /* 0x002fc8000f8e3cff */
[----:B------:R-:W-:-:S04]  /*3ea0*/  SHF.L.U32 R3, R3, 0x1f, RZ ;  /* 0x0000001f03037819 */ /* 0x000fc800000006ff */
[----:B------:R-:W1:Y:S02]  /*3eb0*/  SYNCS.PHASECHK.TRANS64.TRYWAIT P0, [UR4], R3 ;  /* 0x00000003ff0075a7 */ /* 0x000e640008001104 */
[----:B-1----:R-:W-:Y:S05]  /*3ec0*/  @!P0 BRA `(.L_x_59) ;  /* 0x0000005400ec8947 */ /* 0x002fea0003800000 */
.L_x_157:
[----:B------:R-:W-:Y:S01]  /*3ed0*/  NOP ;  /* 0x0000000000007918 */ /* 0x000fe20000000000 */
[----:B-1----:R-:W1:Y:S01]  /*3ee0*/  LDS R0, [UR6+0x14] ;  /* 0x00001406ff007984 */ /* 0x002e620008000800 */
[----:B------:R-:W-:Y:S01]  /*3ef0*/  LOP3.LUT R2, R9, 0xffff, RZ, 0xc0, !PT ;  /* 0x0000ffff09027812 */ /* 0x000fe200078ec0ff */
[----:B------:R-:W-:Y:S02]  /*3f00*/  IMAD.MOV.U32 R3, RZ, RZ, 0xffff ;  /* 0x0000ffffff037424 */ /* 0x000fe400078e00ff */
[----:B------:R-:W-:Y:S01]  /*3f10*/  IMAD.MOV.U32 R5, RZ, RZ, 0x1 ;  /* 0x00000001ff057424 */ /* 0x000fe200078e00ff */
[----:B------:R-:W-:-:S04]  /*3f20*/  SHF.R.U32.HI R2, RZ, 0x5, R2 ;  /* 0x00000005ff027819 */ /* 0x000fc80000011602 */
[-C--:B------:R-:W-:Y:S02]  /*3f30*/  SHF.L.U32 R3, R3, R2.reuse, RZ ;  /* 0x0000000203037219 */ /* 0x080fe400000006ff */
[----:B------:R-:W-:Y:S02]  /*3f40*/  SHF.L.U32 R5, R5, R2, RZ ;  /* 0x0000000205057219 */ /* 0x000fe400000006ff */
[----:B-1----:R-:W-:-:S04]  /*3f50*/  LOP3.LUT R0, R0, R3, RZ, 0xc0, !PT ;  /* 0x0000000300007212 */ /* 0x002fc800078ec0ff */
[----:B------:R-:W-:-:S13]  /*3f60*/  ISETP.NE.AND P0, PT, R0, R3, PT ;  /* 0x000000030000720c */ /* 0x000fda0003f05270 */
[----:B------:R-:W-:Y:S05]  /*3f70*/  @P0 BRA `(.L_x_60) ;  /* 0x00000000005c0947 */ /* 0x000fea0003800000 */
[----:B------:R-:W1:Y:S02]  /*3f80*/  LDS R0, [UR6+0x18] ;  /* 0x00001806ff007984 */ /* 0x000e640008000800 */
[----:B-1----:R-:W-:-:S04]  /*3f90*/  LOP3.LUT R0, R0, R5, RZ, 0xc0, !PT ;  /* 0x0000000500007212 */ /* 0x002fc800078ec0ff */
[----:B------:R-:W-:-:S13]  /*3fa0*/  ISETP.NE.AND P0, PT, R0, R5, PT ;  /* 0x000000050000720c */ /* 0x000fda0003f05270 */
[----:B------:R-:W-:Y:S05]  /*3fb0*/  @P0 BRA `(.L_x_61) ;  /* 0x0000000000400947 */ /* 0x000fea0003800000 */
[----:B------:R-:W-:Y:S01]  /*3fc0*/  R2UR UR4, R3 ;  /* 0x00000000030472ca */ /* 0x000fe200000e0000 */
[----:B------:R-:W1:Y:S01]  /*3fd0*/  S2R R2, SR_LANEID ;  /* 0x0000000000027919 */ /* 0x000e620000000000 */
[----:B------:R-:W-:-:S04]  /*3fe0*/  LOP3.LUT R5, RZ, R5, RZ, 0x33, !PT ;  /* 0x00000005ff057212 */ /* 0x000fc800078e33ff */
[----:B------:R-:W2:Y:S07]  /*3ff0*/  REDUX UR7, R5 ;  /* 0x00000000050773c4 */ /* 0x000eae0000000000 */
[----:B------:R-:W-:-:S03]  /*4000*/  ULOP3.LUT UR5, URZ, UR4, URZ, 0x33, !UPT ;  /* 0x00000004ff057292 */ /* 0x000fc6000f8e33ff */
[----:B------:R-:W-:Y:S02]  /*4010*/  VOTEU.ANY UR4, UPT, PT ;  /* 0x0000000000047886 */ /* 0x000fe400038e0100 */
[----:B------:R-:W-:Y:S01]  /*4020*/  UFLO.U32 UR4, UR4 ;  /* 0x00000004000472bd */ /* 0x000fe200080e0000 */
[----:B------:R-:W-:-:S04]  /*4030*/  IMAD.U32 R0, RZ, RZ, UR5 ;  /* 0x00000005ff007e24 */ /* 0x000fc8000f8e00ff */
[----:B------:R-:W3:Y:S02]  /*4040*/  REDUX UR8, R0 ;  /* 0x00000000000873c4 */ /* 0x000ee40000000000 */
[----:B------:R1:W-:Y:S02]  /*4050*/  UTCATOMSWS.AND URZ, UR5 ;  /* 0x0000000500ff79e3 */ /* 0x0003e40008000000 */
[----:B-1----:R-:W-:Y:S01]  /*4060*/  ISETP.EQ.U32.AND P0, PT, R2, UR4, PT ;  /* 0x0000000402007c0c */ /* 0x002fe2000bf02070 */
[----:B--2---:R-:W-:Y:S02]  /*4070*/  IMAD.U32 R2, RZ, RZ, UR7 ;  /* 0x00000007ff027e24 */ /* 0x004fe4000f8e00ff */
[----:B---3--:R-:W-:-:S10]  /*4080*/  IMAD.U32 R3, RZ, RZ, UR8 ;  /* 0x00000008ff037e24 */ /* 0x008fd4000f8e00ff */
[----:B------:R1:W-:Y:S04]  /*4090*/  @P0 ATOMS.AND RZ, [UR6+0x14], R3 ;  /* 0x00001403ffff098c */ /* 0x0003e8000a800006 */
[----:B------:R1:W-:Y:S01]  /*40a0*/  @P0 ATOMS.AND RZ, [UR6+0x18], R2 ;  /* 0x00001802ffff098c */ /* 0x0003e2000a800006 */
[----:B------:R-:W-:Y:S05]  /*40b0*/  BRA `(.L_x_62) ;  /* 0x0000000000147947 */ /* 0x000fea0003800000 */
.L_x_61:
[----:B------:R-:W-:Y:S02]  /*40c0*/  MOV R2, 0x40e0 ;  /* 0x000040e000027802 */ /* 0x000fe40000000f00 */
[----:B----45:R-:W-:Y:S05]  /*40d0*/  CALL.REL.NOINC `($__internal_0_$__cuda_sm10x_tcgen05_guardrail_trap_col_being_dealloced_not_returned_by_alloc) ;  /* 0x0000005800d87944 */ /* 0x030fea0003c00000 */
[----:B------:R-:W-:Y:S05]  /*40e0*/  BRA `(.L_x_62) ;  /* 0x0000000000087947 */ /* 0x000fea0003800000 */
.L_x_60:
[----:B------:R-:W-:Y:S02]  /*40f0*/  MOV R2, 0x4110 ;  /* 0x0000411000027802 */ /* 0x000fe40000000f00 */
[----:B----45:R-:W-:Y:S05]  /*4100*/  CALL.REL.NOINC `($__internal_2_$__cuda_sm10x_tcgen05_guardrail_trap_unallocated_columns_being_dealloced) ;  /* 0x0000005800e47944 */ /* 0x030fea0003c00000 */
.L_x_62:
[----:B------:R-:W-:Y:S01]  /*4110*/  NOP ;  /* 0x0000000000007918 */ /* 0x000fe20000000000 */
[----:B------:R-:W-:Y:S05]  /*4120*/  EXIT ;  /* 0x000000000000794d */ /* 0x000fea0003800000 */
.L_x_46:
[----:B------:R-:W-:-:S09]  /*4130*/  UISETP.NE.OR UP0, UPT, UR18, 0x3, !UP3 ;  /* 0x000000031200788c */ /* 0x000fd2000df05670 */
[----:B------:R-:W-:Y:S05]  /*4140*/  BRA.U UP0, `(.L_x_63) ;  /* 0x0000001100e47547 */ /* 0x000fea000b800000 */
[----:B------:R-:W2:Y:S01]  /*4150*/  LDCU.64 UR4, c[0x0][0x988] ;  /* 0x00013100ff0477ac */ /* 0x000ea20008000a00 */
[----:B------:R-:W3:Y:S01]  /*4160*/  S2UR UR10, SR_CgaCtaId ;  /* 0x00000000000a79c3 */ /* 0x000ee20000008800 */
[----:B------:R-:W-:Y:S01]  /*4170*/  R2UR UR46, R63 ;  /* 0x000000003f2e72ca */ /* 0x000fe200000e0000 */
[----:B------:R-:W-:Y:S01]  /*4180*/  HFMA2 R8, -RZ, RZ, 0, 0 ;  /* 0x00000000ff087431 */ /* 0x000fe200000001ff */
[----:B------:R-:W4:Y:S01]  /*4190*/  LDCU UR44, c[0x0][0x370] ;  /* 0x00006e00ff2c77ac */ /* 0x000f220008000800 */
[----:B------:R-:W-:Y:S01]  /*41a0*/  R2UR UR45, R64 ;  /* 0x00000000402d72ca */ /* 0x000fe200000e0000 */
[----:B------:R-:W-:Y:S01]  /*41b0*/  IMAD.MOV.U32 R10, RZ, RZ, 0x1 ;  /* 0x00000001ff0a7424 */ /* 0x000fe200078e00ff */
[----:B------:R-:W4:Y:S02]  /*41c0*/  LDCU.128 UR28, c[0x0][0xc10] ;  /* 0x00018200ff1c77ac */ /* 0x000f240008000c00 */
[----:B------:R-:W1:Y:S01]  /*41d0*/  LDC.64 R12, c[0x0][0x348] ;  /* 0x0000d200ff0c7b82 */ /* 0x000e620000000a00 */
[----:B------:R-:W-:Y:S01]  /*41e0*/  IMAD.MOV.U32 R3, RZ, RZ, 0x2000 ;  /* 0x00002000ff037424 */ /* 0x000fe200078e00ff */
[----:B------:R-:W3:Y:S01]  /*41f0*/  LDCU UR38, c[0x0][0x374] ;  /* 0x00006e80ff2677ac */ /* 0x000ee20008000800 */
[----:B------:R-:W3:Y:S01]  /*4200*/  LDCU.64 UR26, c[0x0][0x990] ;  /* 0x00013200ff1a77ac */ /* 0x000ee20008000a00 */
[----:B------:R-:W1:Y:S01]  /*4210*/  LDCU UR17, c[0x0][0xc0c] ;  /* 0x00018180ff1177ac */ /* 0x000e620008000800 */
[----:B--2---:R-:W-:Y:S01]  /*4220*/  UISETP.NE.U32.AND UP0, UPT, UR4, URZ, UPT ;  /* 0x000000ff0400728c */ /* 0x004fe2000bf05070 */
[----:B------:R-:W2:Y:S01]  /*4230*/  LDCU.128 UR32, c[0x0][0xa80] ;  /* 0x00015000ff2077ac */ /* 0x000ea20008000c00 */
[----:B------:R-:W2:Y:S01]  /*4240*/  LDCU UR57, c[0x0][0xc20] ;  /* 0x00018400ff3977ac */ /* 0x000ea20008000800 */
[----:B------:R-:W2:Y:S01]  /*4250*/  LDCU UR4, c[0x0][0xc30] ;  /* 0x00018600ff0477ac */ /* 0x000ea20008000800 */
[----:B------:R-:W2:Y:S01]  /*4260*/  LDCU.128 UR40, c[0x0][0xa90] ;  /* 0x00015200ff2877ac */ /* 0x000ea20008000c00 */
[----:B------:R-:W-:Y:S01]  /*4270*/  UMOV UR20, 0x400 ;  /* 0x0000040000147882 */ /* 0x000fe20000000000 */
[----:B----4-:R-:W-:-:S02]  /*4280*/  UIMAD.WIDE.U32 UR6, UR44, UR28, URZ ;  /* 0x0000001c2c0672a5 */ /* 0x010fc4000f8e00ff */
[----:B---3--:R-:W-:Y:S02]  /*4290*/  UIMAD.WIDE.U32 UR8, UR38, UR31, URZ ;  /* 0x0000001f260872a5 */ /* 0x008fe4000f8e00ff */
[----:B------:R-:W-:Y:S02]  /*42a0*/  ULEA UR20, UR10, UR20, 0x18 ;  /* 0x000000140a147291 */ /* 0x000fe4000f8ec0ff */
[----:B------:R-:W-:Y:S02]  /*42b0*/  UISETP.NE.AND.EX UP5, UPT, UR5, URZ, UPT, UP0 ;  /* 0x000000ff0500728c */ /* 0x000fe4000bfa5300 */
[----:B------:R-:W-:Y:S02]  /*42c0*/  UISETP.NE.U32.AND UP6, UPT, UR26, URZ, UPT ;  /* 0x000000ff1a00728c */ /* 0x000fe4000bfc5070 */
[----:B------:R-:W-:Y:S02]  /*42d0*/  UIADD3 UR48, UPT, UPT, UR20, 0x98, URZ ;  /* 0x0000009814307890 */ /* 0x000fe4000fffe0ff */
[----:B------:R-:W-:-:S02]  /*42e0*/  UIADD3 UR47, UPT, UPT, UR20, 0xd8, URZ ;  /* 0x000000d8142f7890 */ /* 0x000fc4000fffe0ff */
[----:B------:R-:W-:Y:S02]  /*42f0*/  UIADD3 UR37, UPT, UPT, UR20, 0x80, URZ ;  /* 0x0000008014257890 */ /* 0x000fe4000fffe0ff */
[----:B------:R-:W-:Y:S02]  /*4300*/  UIADD3 UR36, UPT, UPT, UR20, 0x88, URZ ;  /* 0x0000008814247890 */ /* 0x000fe4000fffe0ff */
[----:B------:R-:W-:Y:S02]  /*4310*/  UIADD3 UR25, UPT, UPT, UR20, 0x90, URZ ;  /* 0x0000009014197890 */ /* 0x000fe4000fffe0ff */
[----:B-1----:R-:W-:Y:S02]  /*4320*/  UISETP.NE.AND UP0, UPT, UR39, 0x1, UPT ;  /* 0x000000012700788c */ /* 0x002fe4000bf05270 */
[----:B------:R-:W-:Y:S02]  /*4330*/  UISETP.GE.AND UP2, UPT, UR39, 0x1, UPT ;  /* 0x000000012700788c */ /* 0x000fe4000bf46270 */
[----:B------:R-:W-:Y:S01]  /*4340*/  UISETP.NE.AND UP0, UPT, UR17, 0x1, UPT ;  /* 0x000000011100788c */ /* 0x000fe2000bf05270 */
[----:B------:R-:W-:Y:S01]  /*4350*/  UMOV UR55, UR7 ;  /* 0x0000000700377c82 */ /* 0x000fe20008000000 */
[----:B------:R-:W-:Y:S01]  /*4360*/  UMOV UR54, UR9 ;  /* 0x0000000900367c82 */ /* 0x000fe20008000000 */
[----:B------:R-:W-:-:S02]  /*4370*/  UISETP.NE.AND UP2, UPT, UR30, 0x1, UPT ;  /* 0x000000011e00788c */ /* 0x000fc4000bf45270 */
[----:B--2---:R-:W-:Y:S01]  /*4380*/  UISETP.NE.AND UP0, UPT, UR32, 0x1, UPT ;  /* 0x000000012000788c */ /* 0x004fe2000bf05270 */
[----:B------:R-:W1:Y:S01]  /*4390*/  LDCU UR58, c[0x0][0xaa0] ;  /* 0x00015400ff3a77ac */ /* 0x000e620008000800 */
[----:B------:R-:W-:Y:S01]  /*43a0*/  UPLOP3.LUT UP4, UPT, UPT, UPT, UPT, 0x40, 0x4 ;  /* 0x000000000004789c */ /* 0x000fe20003f8e870 */
[----:B------:R-:W2:Y:S01]  /*43b0*/  LDCU.64 UR18, c[0x0][0xc28] ;  /* 0x00018500ff1277ac */ /* 0x000ea20008000a00 */
[----:B------:R-:W-:Y:S02]  /*43c0*/  UISETP.NE.AND.EX UP6, UPT, UR27, URZ, UPT, UP6 ;  /* 0x000000ff1b00728c */ /* 0x000fe4000bfc5360 */
[----:B------:R-:W-:Y:S02]  /*43d0*/  UPRMT UR48, UR10, 0x654, UR48 ;  /* 0x000006540a307896 */ /* 0x000fe40008000030 */
[----:B------:R-:W-:Y:S02]  /*43e0*/  UPRMT UR47, URZ, 0x654, UR47 ;  /* 0x00000654ff2f7896 */ /* 0x000fe4000800002f */
[----:B------:R-:W-:-:S02]  /*43f0*/  UPRMT UR53, UR10, 0x654, UR37 ;  /* 0x000006540a357896 */ /* 0x000fc40008000025 */
[----:B------:R-:W-:Y:S02]  /*4400*/  UPRMT UR50, UR10, 0x654, UR36 ;  /* 0x000006540a327896 */ /* 0x000fe40008000024 */
[----:B------:R-:W-:Y:S02]  /*4410*/  UPRMT UR49, UR10, 0x654, UR25 ;  /* 0x000006540a317896 */ /* 0x000fe40008000019 */
[----:B------:R-:W-:Y:S02]  /*4420*/  USHF.R.U32.HI UR55, URZ, UR29, UR55 ;  /* 0x0000001dff377299 */ /* 0x000fe40008011637 */
[----:B------:R-:W-:Y:S02]  /*4430*/  USHF.R.U32.HI UR54, URZ, UR57, UR54 ;  /* 0x00000039ff367299 */ /* 0x000fe40008011636 */
[----:B------:R-:W-:Y:S02]  /*4440*/  UISETP.NE.AND UP3, UPT, UR4, 0x1, UPT ;  /* 0x000000010400788c */ /* 0x000fe4000bf65270 */
[----:B------:R-:W-:-:S02]  /*4450*/  UISETP.NE.AND UP2, UPT, UR35, 0x1, UPT ;  /* 0x000000012300788c */ /* 0x000fc4000bf45270 */
[----:B-12---:R-:W-:-:S11]  /*4460*/  UISETP.NE.AND UP0, UPT, UR42, 0x1, UPT ;  /* 0x000000012a00788c */ /* 0x006fd6000bf05270 */
.L_x_74:
[----:B------:R-:W-:Y:S04]  /*4470*/  SHF.L.U32 R5, R8, 0x1f, RZ ;  /* 0x0000001f08057819 */ /* 0x000fe800000006ff */
[----:B-1----:R-:W1:Y:S02]  /*4480*/  SYNCS.PHASECHK.TRANS64.TRYWAIT P0, [UR20+0xd0], R5 ;  /* 0x0000d005ff0075a7 */ /* 0x002e640008001114 */
[----:B-1----:R-:W-:Y:S05]  /*4490*/  @!P0 BRA `(.L_x_64) ;  /* 0x0000005000908947 */ /* 0x002fea0003800000 */
.L_x_159:
[----:B-1----:R-:W1:Y:S01]  /*44a0*/  LDS.128 R4, [UR20+0x110] ;  /* 0x00011014ff047984 */ /* 0x002e620008000c00 */
[----:B------:R-:W-:Y:S01]  /*44b0*/  UISETP.GE.AND UP0, UPT, UR39, 0x1, UPT ;  /* 0x000000012700788c */ /* 0x000fe2000bf06270 */
[----:B------:R-:W-:Y:S01]  /*44c0*/  @!PT LDS RZ, [RZ] ;  /* 0x00000000fffff984 */ /* 0x000fe20000000800 */
[----:B------:R-:W-:Y:S01]  /*44d0*/  @!PT LDS RZ, [RZ] ;  /* 0x00000000fffff984 */ /* 0x000fe20000000800 */
[----:B------:R-:W-:Y:S01]  /*44e0*/  @!PT LDS RZ, [RZ] ;  /* 0x00000000fffff984 */ /* 0x000fe20000000800 */
[----:B------:R-:W-:Y:S01]  /*44f0*/  @!PT LDS RZ, [RZ] ;  /* 0x00000000fffff984 */ /* 0x000fe20000000800 */
[----:B------:R2:W-:Y:S06]  /*4500*/  MEMBAR.ALL.CTA ;  /* 0x0000000000007992 */ /* 0x0005ec0000008000 */
[----:B--2---:R-:W2:Y:S02]  /*4510*/  FENCE.VIEW.ASYNC.S ;  /* 0x00000000000073c6 */ /* 0x004ea40000000000 */
[----:B--2---:R-:W-:Y:S01]  /*4520*/  SYNCS.ARRIVE.TRANS64.RED.A1T0 RZ, [UR47], RZ ;  /* 0x000000ffffff79a7 */ /* 0x004fe2000810042f */
[----:B-1----:R-:W-:Y:S11]  /*4530*/  LOP3.LUT P0, RZ, R6, 0x1, RZ, 0xc0, !PT ;  /* 0x0000000106ff7812 */ /* 0x002ff6000780c0ff */
[----:B------:R-:W-:Y:S02]  /*4540*/  @!UPT UIADD3 URZ, UPT, UPT, URZ, URZ, URZ ;  /* 0x000000fffffff290 */ /* 0x000fe4000fffe0ff */
[----:B------:R-:W-:Y:S01]  /*4550*/  VOTEU.ANY UP2, P0 ;  /* 0x0000000000ff7886 */ /* 0x000fe20000040100 */
[----:B------:R-:W-:Y:S11]  /*4560*/  PLOP3.LUT P0, PT, PT, PT, UP2, 0x80, 0x8 ;  /* 0x000000000008781c */ /* 0x000ff60003f0f028 */
[----:B------:R-:W-:Y:S02]  /*4570*/  @!UPT UIADD3 URZ, UPT, UPT, URZ, URZ, URZ ;  /* 0x000000fffffff290 */ /* 0x000fe4000fffe0ff */
[----:B------:R-:W-:Y:S02]  /*4580*/  @P0 MOV R2, R4 ;  /* 0x0000000400020202 */ /* 0x000fe40000000f00 */
[----:B------:R-:W-:Y:S02]  /*4590*/  @P0 LOP3.LUT R0, R5, 0xffff, RZ, 0xc0, !PT ;  /* 0x0000ffff05000812 */ /* 0x000fe400078ec0ff */
[----:B------:R-:W-:Y:S02]  /*45a0*/  @P0 R2UR UR5, R2 ;  /* 0x00000000020502ca */ /* 0x000fe400000e0000 */
[----:B------:R-:W-:Y:S11]  /*45b0*/  @P0 R2UR UR4, R0 ;  /* 0x00000000000402ca */ /* 0x000ff600000e0000 */
[----:B------:R-:W-:Y:S02]  /*45c0*/  @UP2 UMOV UR16, UR5 ;  /* 0x0000000500102c82 */ /* 0x000fe40008000000 */
[----:B------:R-:W-:Y:S01]  /*45d0*/  @UP2 UMOV UR15, UR4 ;  /* 0x00000004000f2c82 */ /* 0x000fe20008000000 */
[----:B------:R-:W-:Y:S05]  /*45e0*/  BRA.U !UP0, `(.L_x_65) ;  /* 0x0000000108c07547 */ /* 0x000fea000b800000 */
[----:B------:R-:W-:Y:S02]  /*45f0*/  UIMAD.WIDE.U32 UR8, UR15, UR31, URZ ;  /* 0x0000001f0f0872a5 */ /* 0x000fe4000f8e00ff */
[----:B------:R-:W-:Y:S02]  /*4600*/  UP2UR UR14, UPR, URZ, 0x4 ;  /* 0x00000004ff0e7883 */ /* 0x000fe40008000000 */
[----:B------:R-:W-:Y:S02]  /*4610*/  UISETP.NE.AND UP2, UPT, UR30, 0x1, UPT ;  /* 0x000000011e00788c */ /* 0x000fe4000bf45270 */
[----:B------:R-:W-:Y:S02]  /*4620*/  UIMAD.WIDE.U32 UR10, UR16, UR28, URZ ;  /* 0x0000001c100a72a5 */ /* 0x000fe4000f8e00ff */
[----:B------:R-:W-:Y:S02]  /*4630*/  USEL UR4, UR38, UR54, !UP2 ;  /* 0x0000003626047287 */ /* 0x000fe4000d000000 */
[----:B------:R-:W-:Y:S02]  /*4640*/  UISETP.NE.AND UP0, UPT, UR17, 0x1, UPT ;  /* 0x000000011100788c */ /* 0x000fe4000bf05270 */
[----:B------:R-:W-:Y:S02]  /*4650*/  UP2UR UR21, UPR, URZ, 0x2 ;  /* 0x00000002ff157883 */ /* 0x000fe40008000000 */
[----:B------:R-:W-:Y:S02]  /*4660*/  UISETP.NE.AND UP1, UPT, UR39, 0x1, UPT ;  /* 0x000000012700788c */ /* 0x000fe4000bf25270 */
[----:B------:R-:W-:Y:S02]  /*4670*/  UIMAD.WIDE.U32 UR12, UR4, UR18, URZ ;  /* 0x00000012040c72a5 */ /* 0x000fe4000f8e00ff */
[----:B------:R-:W-:Y:S01]  /*4680*/  USEL UR7, UR44, UR55, !UP0 ;  /* 0x000000372c077287 */ /* 0x000fe2000c000000 */
[----:B------:R-:W-:Y:S02]  /*4690*/  UMOV UR5, UR9 ;  /* 0x0000000900057c82 */ /* 0x000fe40008000000 */
[----:B------:R-:W-:Y:S02]  /*46a0*/  USHF.R.U32.HI UR6, URZ, UR57, UR5 ;  /* 0x00000039ff067299 */ /* 0x000fe40008011605 */
[----:B------:R-:W-:Y:S02]  /*46b0*/  UIMAD.WIDE.U32 UR22, UR7, UR18, URZ ;  /* 0x00000012071672a5 */ /* 0x000fe4000f8e00ff */
[----:B------:R-:W-:Y:S02]  /*46c0*/  USEL UR6, UR15, UR6, !UP2 ;  /* 0x000000060f067287 */ /* 0x000fe4000d000000 */
[----:B------:R-:W-:Y:S01]  /*46d0*/  UISETP.NE.AND UP2, UPT, UR14, URZ, UPT ;  /* 0x000000ff0e00728c */ /* 0x000fe2000bf45270 */
[----:B------:R-:W-:Y:S01]  /*46e0*/  UMOV UR5, UR11 ;  /* 0x0000000b00057c82 */ /* 0x000fe20008000000 */
[----:B------:R-:W-:Y:S02]  /*46f0*/  UIMAD.WIDE.U32 UR10, UR6, UR18, URZ ;  /* 0x00000012060a72a5 */ /* 0x000fe4000f8e00ff */
[----:B------:R-:W-:Y:S03]  /*4700*/  USHF.R.U32.HI UR8, URZ, UR29, UR5 ;  /* 0x0000001dff087299 */ /* 0x000fe60008011605 */
[----:B------:R-:W-:Y:S02]  /*4710*/  UMOV UR5, UR13 ;  /* 0x0000000d00057c82 */ /* 0x000fe40008000000 */
[----:B------:R-:W-:Y:S03]  /*4720*/  @UP1 USHF.R.U32.HI UR4, URZ, UR19, UR5 ;  /* 0x00000013ff041299 */ /* 0x000fe60008011605 */
[----:B------:R-:W-:Y:S01]  /*4730*/  UMOV UR5, UR23 ;  /* 0x0000001700057c82 */ /* 0x000fe20008000000 */
[----:B------:R-:W-:Y:S02]  /*4740*/  UIMAD UR4, UR39, UR4, URZ ;  /* 0x00000004270472a4 */ /* 0x000fe4000f8e02ff */
[----:B------:R-:W-:Y:S02]  /*4750*/  @UP1 USHF.R.U32.HI UR7, URZ, UR19, UR5 ;  /* 0x00000013ff071299 */ /* 0x000fe40008011605 */
[----:B------:R-:W-:Y:S02]  /*4760*/  USEL UR5, UR16, UR8, !UP0 ;  /* 0x0000000810057287 */ /* 0x000fe4000c000000 */
[----:B------:R-:W-:Y:S02]  /*4770*/  UIMAD UR8, UR39, UR7, URZ ;  /* 0x00000007270872a4 */ /* 0x000fe4000f8e02ff */
[----:B------:R-:W-:Y:S03]  /*4780*/  UISETP.GE.AND UP0, UPT, UR6, UR4, UPT ;  /* 0x000000040600728c */ /* 0x000fe6000bf06270 */
[----:B------:R-:W-:Y:S01]  /*4790*/  UMOV UR4, UR11 ;  /* 0x0000000b00047c82 */ /* 0x000fe20008000000 */
[----:B------:R-:W-:Y:S02]  /*47a0*/  UISETP.GE.OR UP0, UPT, UR5, UR8, UP0 ;  /* 0x000000080500728c */ /* 0x000fe40008706670 */
[----:B------:R-:W-:Y:S02]  /*47b0*/  USHF.R.U32.HI UR4, URZ, UR19, UR4 ;  /* 0x00000013ff047299 */ /* 0x000fe40008011604 */
[----:B------:R-:W-:Y:S02]  /*47c0*/  UIMAD.WIDE.U32 UR8, UR5, UR18, URZ ;  /* 0x00000012050872a5 */ /* 0x000fe4000f8e00ff */
[----:B------:R-:W-:Y:S04]  /*47d0*/  USEL UR10, UR6, UR4, !UP1 ;  /* 0x00000004060a7287 */ /* 0x000fe8000c800000 */
[----:B------:R-:W-:Y:S01]  /*47e0*/  UIADD3 UR11, UPT, UPT, -UR10, URZ, URZ ;  /* 0x000000ff0a0b7290 */ /* 0x000fe2000fffe1ff */
[----:B------:R-:W-:Y:S02]  /*47f0*/  @!UP0 UMOV UR4, UR9 ;  /* 0x0000000900048c82 */ /* 0x000fe40008000000 */
[----:B------:R-:W-:Y:S02]  /*4800*/  @!UP0 USHF.R.U32.HI UR4, URZ, UR19, UR4 ;  /* 0x00000013ff048299 */ /* 0x000fe40008011604 */
[----:B------:R-:W-:Y:S02]  /*4810*/  UIMAD UR8, UR39, UR11, UR6 ;  /* 0x0000000b270872a4 */ /* 0x000fe4000f8e0206 */
[----:B------:R-:W-:Y:S02]  /*4820*/  @!UP0 USEL UR4, UR5, UR4, !UP1 ;  /* 0x0000000405048287 */ /* 0x000fe4000c800000 */
[----:B------:R-:W-:Y:S02]  /*4830*/  UISETP.NE.AND UP1, UPT, UR21, URZ, UPT ;  /* 0x000000ff1500728c */ /* 0x000fe4000bf25270 */
[----:B------:R-:W-:Y:S02]  /*4840*/  @!UP0 UIMAD UR8, UR7, UR8, UR4 ;  /* 0x00000008070882a4 */ /* 0x000fe4000f8e0204 */
[----:B------:R-:W-:Y:S02]  /*4850*/  @!UP0 UIADD3 UR9, UPT, UPT, UR10, -UR4, URZ ;  /* 0x800000040a098290 */ /* 0x000fe4000fffe0ff */
[----:B------:R-:W-:Y:S02]  /*4860*/  UIADD3 UR4, UPT, UPT, -UR5, URZ, URZ ;  /* 0x000000ff05047290 */ /* 0x000fe4000fffe1ff */
[----:B------:R-:W-:Y:S02]  /*4870*/  UIADD3 UR7, UPT, UPT, -UR6, URZ, URZ ;  /* 0x000000ff06077290 */ /* 0x000fe4000fffe1ff */
[----:B------:R-:W-:Y:S02]  /*4880*/  @!UP0 UIMAD UR6, UR9, UR39, UR5 ;  /* 0x00000027090682a4 */ /* 0x000fe4000f8e0205 */
[----:B------:R-:W-:Y:S02]  /*4890*/  UIMAD UR16, UR17, UR4, UR16 ;  /* 0x00000004111072a4 */ /* 0x000fe4000f8e0210 */
[----:B------:R-:W-:Y:S01]  /*48a0*/  UIMAD UR15, UR30, UR7, UR15 ;  /* 0x000000071e0f72a4 */ /* 0x000fe2000f8e020f */
[----:B------:R-:W-:Y:S02]  /*48b0*/  @!UP0 UMOV UR5, UR8 ;  /* 0x0000000800058c82 */ /* 0x000fe40008000000 */
[----:B------:R-:W-:Y:S02]  /*48c0*/  UIMAD UR16, UR5, UR17, UR16 ;  /* 0x00000011051072a4 */ /* 0x000fe4000f8e0210 */
[----:B------:R-:W-:Y:S11]  /*48d0*/  UIMAD UR15, UR6, UR30, UR15 ;  /* 0x0000001e060f72a4 */ /* 0x000ff6000f8e020f */
[----:B------:R-:W-:Y:S01]  /*48e0*/  @!UPT UIADD3 URZ, UPT, UPT, URZ, URZ, URZ ;  /* 0x000000fffffff290 */ /* 0x000fe2000fffe0ff */
.L_x_65:
[----:B------:R-:W1:Y:S01]  /*48f0*/  @!UP3 LDCU.128 UR8, c[0x0][0xc10] ;  /* 0x00018200ff08b7ac */ /* 0x000e620008000c00 */
[----:B------:R-:W-:Y:S02]  /*4900*/  ISETP.NE.U32.AND P1, PT, RZ, UR26, PT ;  /* 0x0000001aff007c0c */ /* 0x000fe4000bf25070 */
[----:B------:R-:W-:Y:S02]  /*4910*/  SHF.L.U32 R9, R10, 0x1f, RZ ;  /* 0x0000001f0a097819 */ /* 0x000fe400000006ff */
[----:B------:R-:W-:Y:S01]  /*4920*/  ISETP.NE.AND.EX P1, PT, RZ, UR27, PT, P1 ;  /* 0x0000001bff007c0c */ /* 0x000fe2000bf25310 */
[----:B------:R-:W2:Y:S01]  /*4930*/  @!UP3 LDCU UR5, c[0x0][0xc0c] ;  /* 0x00018180ff05b7ac */ /* 0x000ea20008000800 */
[----:B-1----:R-:W-:Y:S07]  /*4940*/  UIMAD.WIDE.U32 UR6, UR16, UR8, URZ ;  /* 0x00000008100672a5 */ /* 0x002fee000f8e00ff */
[----:B------:R-:W-:Y:S01]  /*4950*/  @!UP3 UMOV UR4, UR7 ;  /* 0x000000070004bc82 */ /* 0x000fe20008000000 */
[----:B--2---:R-:W-:Y:S02]  /*4960*/  @!UP3 UISETP.NE.AND UP0, UPT, UR5, 0x1, UPT ;  /* 0x000000010500b88c */ /* 0x004fe4000bf05270 */
[----:B------:R-:W-:Y:S02]  /*4970*/  @!UP3 USHF.R.U32.HI UR4, URZ, UR9, UR4 ;  /* 0x00000009ff04b299 */ /* 0x000fe40008011604 */
[----:B------:R-:W-:Y:S02]  /*4980*/  UIMAD.WIDE.U32 UR6, UR15, UR11, URZ ;  /* 0x0000000b0f0672a5 */ /* 0x000fe4000f8e00ff */
[----:B------:R-:W-:Y:S02]  /*4990*/  @!UP3 USEL UR8, UR16, UR4, !UP0 ;  /* 0x000000041008b287 */ /* 0x000fe4000c000000 */
[----:B------:R-:W-:Y:S03]  /*49a0*/  @!UP3 UISETP.NE.AND UP0, UPT, UR10, 0x1, UPT ;  /* 0x000000010a00b88c */ /* 0x000fe6000bf05270 */
[----:B------:R-:W-:Y:S01]  /*49b0*/  @!UP3 UMOV UR6, UR7 ;  /* 0x000000070006bc82 */ /* 0x000fe20008000000 */
[----:B------:R-:W-:Y:S01]  /*49c0*/  USHF.L.U32 UR7, UR24, 0x6, URZ ;  /* 0x0000000618077899 */ /* 0x000fe200080006ff */
[----:B------:R-:W1:Y:S02]  /*49d0*/  @!UP3 LDCU UR4, c[0x0][0xc20] ;  /* 0x00018400ff04b7ac */ /* 0x000e640008000800 */
[----:B-1----:R-:W-:Y:S04]  /*49e0*/  @!UP3 USHF.R.U32.HI UR6, URZ, UR4, UR6 ;  /* 0x00000004ff06b299 */ /* 0x002fe80008011606 */
[----:B------:R-:W-:Y:S04]  /*49f0*/  @!UP3 USEL UR6, UR15, UR6, !UP0 ;  /* 0x000000060f06b287 */ /* 0x000fe8000c000000 */
[----:B------:R-:W-:Y:S02]  /*4a00*/  @!UP3 UIADD3 UR4, UPT, UPT, -UR8, UR6, URZ ;  /* 0x000000060804b290 */ /* 0x000fe4000fffe1ff */
[----:B------:R-:W-:Y:S02]  /*4a10*/  @!UP3 UIADD3 UR6, UPT, UPT, UR8, -UR6, URZ ;  /* 0x800000060806b290 */ /* 0x000fe4000fffe0ff */
[----:B------:R-:W-:Y:S02]  /*4a20*/  @!UP3 UIMAD UR16, UR4, UR5, UR16 ;  /* 0x000000050410b2a4 */ /* 0x000fe4000f8e0210 */
[----:B------:R-:W-:Y:S01]  /*4a30*/  @!UP3 UIMAD UR15, UR6, UR10, UR15 ;  /* 0x0000000a060fb2a4 */ /* 0x000fe2000f8e020f */
[----:B------:R-:W-:Y:S11]  /*4a40*/  BRA.U UP4, `(.L_x_66) ;  /* 0x0000000104107547 */ /* 0x000ff6000b800000 */
[----:B------:R-:W-:Y:S04]  /*4a50*/  MOV R0, UR56 ;  /* 0x0000003800007c02 */ /* 0x000fe80008000f00 */
[----:B------:R-:W-:Y:S04]  /*4a60*/  SHF.L.U32 R11, R0, 0x1f, RZ ;  /* 0x0000001f000b7819 */ /* 0x000fe800000006ff */
[----:B------:R-:W1:Y:S02]  /*4a70*/  SYNCS.PHASECHK.TRANS64.TRYWAIT P2, [UR20+0xc8], R11 ;  /* 0x0000c80bff0075a7 */ /* 0x000e640008041114 */
[----:B-1----:R-:W-:Y:S05]  /*4a80*/  @!P2 BRA `(.L_x_67) ;  /* 0x0000004c002ca947 */ /* 0x002fea0003800000 */
.L_x_66:
[----:B------:R-:W-:Y:S05]  /*4a90*/  BRA.U !UP6, `(.L_x_68) ;  /* 0x000000010e387547 */ /* 0x000fea000b800000 */
[----:B------:R-:W-:Y:S01]  /*4aa0*/  UPLOP3.LUT UP1, UPT, UPT, UPT, UP5, 0x80, 0x8 ;  /* 0x000000000008789c */ /* 0x000fe20003f2f050 */
[----:B-1----:R-:W-:Y:S01]  /*4ab0*/  HFMA2 R0, -RZ, RZ, 0, 5.9604644775390625e-08 ;  /* 0x00000001ff007431 */ /* 0x002fe200000001ff */
[----:B------:R-:W1:Y:S01]  /*4ac0*/  LDCU.64 UR8, c[0x0][0x358] ;  /* 0x00006b00ff0877ac */ /* 0x000e620008000a00 */
[----:B------:R-:W-:Y:S03]  /*4ad0*/  IMAD.MOV.U32 R71, RZ, RZ, 0x1 ;  /* 0x00000001ff477424 */ /* 0x000fe600078e00ff */
[----:B------:R-:W-:Y:S05]  /*4ae0*/  PLOP3.LUT P2, PT, PT, PT, UP1, 0x80, 0x8 ;  /* 0x000000000008781c */ /* 0x000fea0003f4f018 */
[----:B------:R-:W2:Y:S01]  /*4af0*/  @UP1 LDCU.64 UR4, c[0x0][0x988] ;  /* 0x00013100ff0417ac */ /* 0x000ea20008000a00 */
[----:B------:R-:W-:Y:S07]  /*4b00*/  @UP1 UIMAD UR6, UR52, UR26, URZ ;  /* 0x0000001a340612a4 */ /* 0x000fee000f8e02ff */
[----:B------:R-:W-:Y:S01]  /*4b10*/  @!P2 PRMT R71, R0, 0x7610, R71 ;  /* 0x000076100047a816 */ /* 0x000fe20000000047 */
[----:B--2---:R-:W-:Y:S06]  /*4b20*/  @UP1 UIMAD.WIDE UR4, UR6, 0x4, UR4 ;  /* 0x00000004060418a5 */ /* 0x004fec000f8e0204 */
[----:B------:R-:W-:Y:S01]  /*4b30*/  IMAD.U32 R14, RZ, RZ, UR4 ;  /* 0x00000004ff0e7e24 */ /* 0x000fe2000f8e00ff */
[----:B------:R-:W-:Y:S04]  /*4b40*/  MOV R15, UR5 ;  /* 0x00000005000f7c02 */ /* 0x000fe80008000f00 */
[----:B------:R-:W2:Y:S01]  /*4b50*/  @!UP1 LDCU UR4, c[0x0][0x980] ;  /* 0x00013000ff0497ac */ /* 0x000ea20008000800 */
[----:B-1---5:R3:W5:Y:S02]  /*4b60*/  @P2 LDG.E R27, desc[UR8][R14.64] ;  /* 0x000000080e1b2981 */ /* 0x022764000c1e1900 */
[----:B--23--:R-:W-:Y:S07]  /*4b70*/  @!P2 IMAD.U32 R27, RZ, RZ, UR4 ;  /* 0x00000004ff1bae24 */ /* 0x00cfee000f8e00ff */
.L_x_68:
[----:B-----5:R-:W-:Y:S01]  /*4b80*/  @!P1 FSETP.EQ.AND P3, PT, R27, RZ, PT ;  /* 0x000000ff1b00920b */ /* 0x020fe20003f62000 */
[----:B------:R-:W-:Y:S01]  /*4b90*/  @!UPT UIADD3 URZ, UPT, UPT, URZ, URZ, URZ ;  /* 0x000000fffffff290 */ /* 0x000fe2000fffe0ff */
[----:B------:R-:W-:Y:S11]  /*4ba0*/  @!P1 BRA `(.L_x_69) ;  /* 0x0000000000149947 */ /* 0x000ff60003800000 */
[----:B------:R-:W-:Y:S02]  /*4bb0*/  LOP3.LUT P1, RZ, R71, 0xff, RZ, 0xc0, !PT ;  /* 0x000000ff47ff7812 */ /* 0x000fe4000782c0ff */
[----:B------:R-:W-:Y:S04]  /*4bc0*/  PLOP3.LUT P3, PT, PT, PT, UP1, 0x80, 0x8 ;  /* 0x000000000008781c */ /* 0x000fe80003f6f018 */
[----:B------:R-:W-:Y:S07]  /*4bd0*/  PLOP3.LUT P3, PT, P3, PT, PT, 0x8, 0x80 ;  /* 0x000000000080781c */ /* 0x000fee0001f6e170 */
[----:B------:R-:W-:Y:S11]  /*4be0*/  @P1 FSETP.EQ.AND P3, PT, R27, RZ, PT ;  /* 0x000000ff1b00120b */ /* 0x000ff60003f62000 */
[----:B------:R-:W-:Y:S02]  /*4bf0*/  @!UPT UIADD3 URZ, UPT, UPT, URZ, URZ, URZ ;  /* 0x000000fffffff290 */ /* 0x000fe4000fffe0ff */
.L_x_69:
[----:B------:R-:W-:Y:S01]  /*4c00*/  USHF.L.U32 UR11, UR51, 0x7, URZ ;  /* 0x00000007330b7899 */ /* 0x000fe200080006ff */
[----:B------:R-:W2:Y:S01]  /*4c10*/  SYNCS.PHASECHK.TRANS64.TRYWAIT P1, [UR20+0xa0], R9 ;  /* 0x0000a009ff0075a7 */ /* 0x000ea20008021114 */
[----:B------:R-:W-:Y:S02]  /*4c20*/  UISETP.NE.AND UP0, UPT, UR32, 0x1, UPT ;  /* 0x000000012000788c */ /* 0x000fe4000bf05270 */
[----:B------:R-:W-:Y:S01]  /*4c30*/  UIMAD.WIDE.U32 UR4, UR11, UR33, URZ ;  /* 0x000000210b0472a5 */ /* 0x000fe2000f8e00ff */
[----:B------:R-:W-:Y:S04]  /*4c40*/  ELECT P2, URZ, PT ;  /* 0x0000000000ff782f */ /* 0x000fe80003840000 */
[----:B------:R-:W-:Y:S02]  /*4c50*/  PLOP3.LUT P2, PT, P3, P2, PT, 0xf2, 0x2f ;  /* 0x00000000002f781c */ /* 0x000fe40001f45e72 */
[----:B------:R-:W-:Y:S02]  /*4c60*/  UMOV UR4, UR5 ;  /* 0x0000000500047c82 */ /* 0x000fe40008000000 */
[----:B------:R-:W-:Y:S04]  /*4c70*/  USHF.R.U32.HI UR4, URZ, UR34, UR4 ;  /* 0x00000022ff047299 */ /* 0x000fe80008011604 */
[----:B------:R-:W-:Y:S02]  /*4c80*/  USEL UR12, UR11, UR4, !UP0 ;  /* 0x000000040b0c7287 */ /* 0x000fe4000c000000 */
[----:B------:R-:W-:Y:S02]  /*4c90*/  UISETP.NE.AND UP0, UPT, UR35, 0x1, UPT ;  /* 0x000000012300788c */ /* 0x000fe4000bf05270 */
[----:B------:R-:W-:Y:S02]  /*4ca0*/  UIMAD.WIDE.U32 UR4, UR12, UR40, URZ ;  /* 0x000000280c0472a5 */ /* 0x000fe4000f8e00ff */
[----:B------:R-:W-:Y:S01]  /*4cb0*/  UIADD3 UR6, UPT, UPT, -UR12, URZ, URZ ;  /* 0x000000ff0c067290 */ /* 0x000fe2000fffe1ff */
[----:B-1----:R-:W-:Y:S03]  /*4cc0*/  @!P2 IMAD.MOV.U32 R0, RZ, 0x20, RZ ;  /* 0x00000020ff00a824 */ /* 0x002fe600078e00ff */
[----:B------:R-:W-:Y:S01]  /*4cd0*/  UIMAD UR11, UR32, UR6, UR11 ;  /* 0x00000006200b72a4 */ /* 0x000fe2000f8e020b */
[----:B------:R-:W-:Y:S01]  /*4ce0*/  @!P2 IMAD.MOV.U32 R0, RZ, 0x400, R0 ;  /* 0x00000400ff00a824 */ /* 0x000fe200078e0000 */
[----:B------:R-:W-:Y:S02]  /*4cf0*/  UMOV UR4, UR5 ;  /* 0x0000000500047c82 */ /* 0x000fe40008000000 */
[----:B------:R-:W-:Y:S04]  /*4d00*/  USHF.R.U32.HI UR4, URZ, UR41, UR4 ;  /* 0x00000029ff047299 */ /* 0x000fe80008011604 */
[----:B------:R-:W-:Y:S02]  /*4d10*/  USEL UR13, UR12, UR4, !UP0 ;  /* 0x000000040c0d7287 */ /* 0x000fe4000c000000 */
[----:B------:R-:W-:Y:S02]  /*4d20*/  UISETP.NE.AND UP0, UPT, UR42, 0x1, UPT ;  /* 0x000000012a00788c */ /* 0x000fe4000bf05270 */
[----:B------:R-:W-:Y:S07]  /*4d30*/  UIMAD.WIDE.U32 UR4, UR13, UR43, URZ ;  /* 0x0000002b0d0472a5 */ /* 0x000fee000f8e00ff */
[----:B------:R-:W-:Y:S02]  /*4d40*/  UMOV UR4, UR5 ;  /* 0x0000000500047c82 */ /* 0x000fe40008000000 */
[----:B------:R-:W-:Y:S04]  /*4d50*/  USHF.R.U32.HI UR4, URZ, UR58, UR4 ;  /* 0x0000003aff047299 */ /* 0x000fe80008011604 */
[----:B------:R-:W-:Y:S02]  /*4d60*/  USEL UR14, UR13, UR4, !UP0 ;  /* 0x000000040d0e7287 */ /* 0x000fe4000c000000 */
[----:B------:R-:W-:Y:S02]  /*4d70*/  UIADD3 UR4, UPT, UPT, -UR13, URZ, URZ ;  /* 0x000000ff0d047290 */ /* 0x000fe4000fffe1ff */
[----:B------:R-:W-:Y:S02]  /*4d80*/  UIADD3 UR5, UPT, UPT, -UR14, URZ, URZ ;  /* 0x000000ff0e057290 */ /* 0x000fe4000fffe1ff */
[----:B------:R-:W-:Y:S02]  /*4d90*/  UIMAD UR12, UR35, UR4, UR12 ;  /* 0x00000004230c72a4 */ /* 0x000fe4000f8e020c */
[----:B------:R-:W-:Y:S01]  /*4da0*/  UIMAD UR13, UR42, UR5, UR13 ;  /* 0x000000052a0d72a4 */ /* 0x000fe2000f8e020d */
[----:B--2---:R-:W-:Y:S11]  /*4db0*/  @!P1 BRA `(.L_x_70) ;  /* 0x0000004800789947 */ /* 0x004ff60003800000 */
.L_x_162:
[----:B------:R-:W-:Y:S01]  /*4dc0*/  @!P2 R2UR UR4, R0 ;  /* 0x000000000004a2ca */ /* 0x000fe200000e0000 */
[----:B------:R-:W-:Y:S01]  /*4dd0*/  VOTEU.ALL UP0, P2 ;  /* 0x0000000000ff7886 */ /* 0x000fe20001000000 */
[----:B-1----:R-:W-:Y:S04]  /*4de0*/  @!P2 IADD3 R2, P1, PT, R12, 0x680, RZ ;  /* 0x000006800c02a810 */ /* 0x002fe80007f3e0ff */
[----:B------:R-:W-:Y:S01]  /*4df0*/  @!P2 R2UR UR5, R2 ;  /* 0x000000000205a2ca */ /* 0x000fe200000e0000 */
[----:B------:R-:W-:Y:S01]  /*4e00*/  @!P2 IMAD.X R0, RZ, RZ, R13, P1 ;  /* 0x000000ffff00a224 */ /* 0x000fe200008e060d */
[----:B------:R-:W-:Y:S05]  /*4e10*/  @!UP0 UIADD3 UR8, UPT, UPT, UR20, 0x200, URZ ;  /* 0x0000020014088890 */ /* 0x000fea000fffe0ff */
[----:B------:R-:W-:Y:S01]  /*4e20*/  @!UP0 UPRMT UR6, UR4, 0x5410, URZ ;  /* 0x0000541004068896 */ /* 0x000fe200080000ff */
[----:B------:R-:W-:Y:S01]  /*4e30*/  @!P2 R2UR UR4, R0 ;  /* 0x000000000004a2ca */ /* 0x000fe200000e0000 */
[----:B------:R-:W-:Y:S01]  /*4e40*/  VOTEU.ALL UP0, P2 ;  /* 0x0000000000ff7886 */ /* 0x000fe20001000000 */
[----:B------:R-:W-:Y:S03]  /*4e50*/  @!P2 IMAD.MOV.U32 R0, RZ, RZ, 0x2000 ;  /* 0x00002000ff00a424 */ /* 0x000fe600078e00ff */
[----:B------:R-:W-:Y:S01]  /*4e60*/  IMAD.U32 R14, RZ, RZ, UR5 ;  /* 0x00000005ff0e7e24 */ /* 0x000fe2000f8e00ff */
[----:B------:R-:W-:Y:S01]  /*4e70*/  @!UP0 UMOV UR9, UR37 ;  /* 0x0000002500098c82 */ /* 0x000fe20008000000 */
[----:B------:R-:W-:Y:S06]  /*4e80*/  @!UP0 UMOV UR10, UR7 ;  /* 0x00000007000a8c82 */ /* 0x000fec0008000000 */
[----:B------:R-:W-:Y:S01]  /*4e90*/  IMAD.U32 R15, RZ, RZ, UR4 ;  /* 0x00000004ff0f7e24 */ /* 0x000fe2000f8e00ff */
[----:B------:R-:W-:Y:S04]  /*4ea0*/  @!P2 R2UR UR4, R14 ;  /* 0x000000000e04a2ca */ /* 0x000fe800000e0000 */
[----:B------:R-:W-:Y:S11]  /*4eb0*/  @!P2 R2UR UR5, R15 ;  /* 0x000000000f05a2ca */ /* 0x000ff600000e0000 */
[----:B------:R-:W-:Y:S02]  /*4ec0*/  @!UPT UIADD3 URZ, UPT, UPT, URZ, URZ, URZ ;  /* 0x000000fffffff290 */ /* 0x000fe4000fffe0ff */
[----:B------:R1:W-:Y:S01]  /*4ed0*/  @!UP0 UTMALDG.5D.IM2COL [UR8], [UR4], UR6 ;  /* 0x00000008040083b4 */ /* 0x0003e20008060006 */
[----:B------:R2:W-:Y:S01]  /*4ee0*/  @!P2 SYNCS.ARRIVE.TRANS64.RED.A0TR RZ, [UR20+0x80], R0 ;  /* 0x00008000ffffa9a7 */ /* 0x0005e20008300414 */
[----:B------:R-:W-:Y:S01]  /*4ef0*/  SYNCS.ARRIVE.TRANS64.RED.A1T0 RZ, [UR53], RZ ;  /* 0x000000ffffff79a7 */ /* 0x000fe20008100435 */
[----:B--2---:R-:W-:Y:S01]  /*4f00*/  @!P2 IMAD.MOV.U32 R0, RZ, 0x20, RZ ;  /* 0x00000020ff00a824 */ /* 0x004fe200078e00ff */
[----:B------:R-:W2:Y:S03]  /*4f10*/  SYNCS.PHASECHK.TRANS64.TRYWAIT P1, [UR20+0xa8], R9 ;  /* 0x0000a809ff0075a7 */ /* 0x000ea60008021114 */
[----:B------:R-:W-:Y:S01]  /*4f20*/  @!P2 IMAD.MOV.U32 R0, RZ, 0x400, R0 ;  /* 0x00000400ff00a824 */ /* 0x000fe200078e0000 */
[----:B-12---:R-:W-:Y:S06]  /*4f30*/  @!P1 BRA `(.L_x_71) ;  /* 0x0000004800309947 */ /* 0x006fec0003800000 */
.L_x_164:
[----:B------:R-:W-:Y:S01]  /*4f40*/  @!P2 R2UR UR4, R0 ;  /* 0x000000000004a2ca */ /* 0x000fe200000e0000 */
[----:B------:R-:W-:Y:S01]  /*4f50*/  VOTEU.ALL UP0, P2 ;  /* 0x0000000000ff7886 */ /* 0x000fe20001000000 */
[----:B-1----:R-:W-:Y:S04]  /*4f60*/  @!P2 IADD3 R2, P1, PT, R12, 0x680, RZ ;  /* 0x000006800c02a810 */ /* 0x002fe80007f3e0ff */
[----:B------:R-:W-:Y:S01]  /*4f70*/  @!P2 R2UR UR5, R2 ;  /* 0x000000000205a2ca */ /* 0x000fe200000e0000 */
[----:B------:R-:W-:Y:S01]  /*4f80*/  @!P2 IMAD.X R0, RZ, RZ, R13, P1 ;  /* 0x000000ffff00a224 */ /* 0x000fe200008e060d */
[----:B------:R-:W-:Y:S02]  /*4f90*/  @!UP0 UIADD3 UR10, UPT, UPT, UR7, 0x10, URZ ;  /* 0x00000010070a8890 */ /* 0x000fe4000fffe0ff */
[----:B------:R-:W-:Y:S03]  /*4fa0*/  @!UP0 UIADD3 UR8, UPT, UPT, UR20, 0x2200, URZ ;  /* 0x0000220014088890 */ /* 0x000fe6000fffe0ff */
[----:B------:R-:W-:Y:S01]  /*4fb0*/  @!UP0 UPRMT UR6, UR4, 0x5410, URZ ;  /* 0x0000541004068896 */ /* 0x000fe200080000ff */
[----:B------:R-:W-:Y:S01]  /*4fc0*/  @!P2 R2UR UR4, R0 ;  /* 0x000000000004a2ca */ /* 0x000fe200000e0000 */
[----:B------:R-:W-:Y:S01]  /*4fd0*/  VOTEU.ALL UP0, P2 ;  /* 0x0000000000ff7886 */ /* 0x000fe20001000000 */
[----:B------:R-:W-:Y:S03]  /*4fe0*/  @!P2 IMAD.MOV.U32 R0, RZ, RZ, 0x2000 ;  /* 0x00002000ff00a424 */ /* 0x000fe600078e00ff */
[----:B------:R-:W-:Y:S01]  /*4ff0*/  IMAD.U32 R14, RZ, RZ, UR5 ;  /* 0x00000005ff0e7e24 */ /* 0x000fe2000f8e00ff */
[----:B------:R-:W-:Y:S07]  /*5000*/  @!UP0 UMOV UR9, UR36 ;  /* 0x0000002400098c82 */ /* 0x000fee0008000000 */
        /* <DEDUP_REMOVED lines=11> */
.L_x_166:
[----:B------:R-:W-:Y:S01]  /*50c0*/  @!P2 R2UR UR4, R0 ;  /* 0x000000000004a2ca */ /* 0x000fe200000e0000 */
[----:B------:R-:W-:Y:S01]  /*50d0*/  VOTEU.ALL UP0, P2 ;  /* 0x0000000000ff7886 */ /* 0x000fe20001000000 */
[----:B-1----:R-:W-:Y:S02]  /*50e0*/  @!P2 IADD3 R2, P1, PT, R12, 0x680, RZ ;  /* 0x000006800c02a810 */ /* 0x002fe40007f3e0ff */
[----:B------:R-:W-:Y:S02]  /*50f0*/  @P0 SHF.R.U32.HI R4, RZ, 0x10, R5 ;  /* 0x00000010ff040819 */ /* 0x000fe40000011605 */
[----:B------:R-:W-:Y:S01]  /*5100*/  @!P2 R2UR UR5, R2 ;  /* 0x000000000205a2ca */ /* 0x000fe200000e0000 */
[----:B------:R-:W-:Y:S01]  /*5110*/  @!P2 IMAD.X R0, RZ, RZ, R13, P1 ;  /* 0x000000ffff00a224 */ /* 0x000fe200008e060d */
[----:B------:R-:W-:Y:S01]  /*5120*/  @!UP0 UIADD3 UR10, UPT, UPT, UR7, 0x20, URZ ;  /* 0x00000020070a8890 */ /* 0x000fe2000fffe0ff */
[----:B------:R-:W-:Y:S01]  /*5130*/  @P0 R2UR UR52, R4 ;  /* 0x00000000043402ca */ /* 0x000fe200000e0000 */
        /* <DEDUP_REMOVED lines=14> */
[----:B------:R-:W2:Y:S02]  /*5220*/  SYNCS.PHASECHK.TRANS64.TRYWAIT P1, [UR20+0xb8], R9 ;  /* 0x0000b809ff0075a7 */ /* 0x000ea40008021114 */
[----:B-12---:R-:W-:Y:S05]  /*5230*/  @!P1 BRA `(.L_x_73) ;  /* 0x0000004400a09947 */ /* 0x006fea0003800000 */
.L_x_168:
[----:B-1----:R-:W-:Y:S01]  /*5240*/  @!P2 IMAD.MOV.U32 R0, RZ, 0x20, RZ ;  /* 0x00000020ff00a824 */ /* 0x002fe200078e00ff */
[----:B------:R-:W-:Y:S01]  /*5250*/  @!P2 IADD3 R2, P0, PT, R12, 0x680, RZ ;  /* 0x000006800c02a810 */ /* 0x000fe20007f1e0ff */
[----:B------:R-:W-:Y:S01]  /*5260*/  VOTEU.ALL UP0, P2 ;  /* 0x0000000000ff7886 */ /* 0x000fe20001000000 */
[----:B------:R-:W-:Y:S01]  /*5270*/  LOP3.LUT R10, R10, 0x1, RZ, 0x3c, !PT ;  /* 0x000000010a0a7812 */ /* 0x000fe200078e3cff */
[----:B------:R-:W-:Y:S01]  /*5280*/  @!P2 IMAD.MOV.U32 R0, RZ, 0x400, R0 ;  /* 0x00000400ff00a824 */ /* 0x000fe200078e0000 */
[----:B------:R-:W-:Y:S01]  /*5290*/  @!P2 R2UR UR5, R2 ;  /* 0x000000000205a2ca */ /* 0x000fe200000e0000 */
[----:B------:R-:W-:Y:S01]  /*52a0*/  UIADD3 UR24, UPT, UPT, UR15, UR46, URZ ;  /* 0x0000002e0f187290 */ /* 0x000fe2000fffe0ff */
[----:B------:R-:W-:Y:S01]  /*52b0*/  LOP3.LUT R8, R8, 0x1, RZ, 0x3c, !PT ;  /* 0x0000000108087812 */ /* 0x000fe200078e3cff */
[----:B------:R-:W-:Y:S01]  /*52c0*/  @!UP0 UIADD3 UR8, UPT, UPT, UR20, 0x6200, URZ ;  /* 0x0000620014088890 */ /* 0x000fe2000fffe0ff */
[----:B------:R-:W-:Y:S01]  /*52d0*/  @!P2 R2UR UR4, R0 ;  /* 0x000000000004a2ca */ /* 0x000fe200000e0000 */
[----:B------:R-:W-:Y:S01]  /*52e0*/  @!P2 IMAD.X R0, RZ, RZ, R13, P0 ;  /* 0x000000ffff00a224 */ /* 0x000fe200000e060d */
[----:B------:R-:W-:Y:S02]  /*52f0*/  @!UP0 UIADD3 UR10, UPT, UPT, UR7, 0x30, URZ ;  /* 0x00000030070a8890 */ /* 0x000fe4000fffe0ff */
[----:B------:R-:W-:Y:S02]  /*5300*/  @!UP0 UIADD3 UR9, UPT, UPT, UR20, 0x98, URZ ;  /* 0x0000009814098890 */ /* 0x000fe4000fffe0ff */
[----:B------:R-:W-:Y:S02]  /*5310*/  UIADD3 UR51, UPT, UPT, UR16, UR45, URZ ;  /* 0x0000002d10337290 */ /* 0x000fe4000fffe0ff */
[----:B------:R-:W-:Y:S01]  /*5320*/  UPLOP3.LUT UP4, UPT, UPT, UPT, UPT, 0x80, 0x8 ;  /* 0x000000000008789c */ /* 0x000fe20003f8f070 */
[----:B------:R-:W-:Y:S04]  /*5330*/  IMAD.U32 R4, RZ, RZ, UR5 ;  /* 0x00000005ff047e24 */ /* 0x000fe8000f8e00ff */
[----:B------:R-:W-:Y:S01]  /*5340*/  @!UP0 UPRMT UR6, UR4, 0x5410, URZ ;  /* 0x0000541004068896 */ /* 0x000fe200080000ff */
[----:B------:R-:W-:Y:S01]  /*5350*/  @!P2 R2UR UR4, R0 ;  /* 0x000000000004a2ca */ /* 0x000fe200000e0000 */
[----:B------:R-:W-:Y:S11]  /*5360*/  VOTEU.ALL UP0, P2 ;  /* 0x0000000000ff7886 */ /* 0x000ff60001000000 */
[----:B------:R-:W-:Y:S01]  /*5370*/  @!UPT UIADD3 URZ, UPT, UPT, URZ, URZ, URZ ;  /* 0x000000fffffff290 */ /* 0x000fe2000fffe0ff */
[----:B------:R-:W-:Y:S01]  /*5380*/  IMAD.U32 R5, RZ, RZ, UR4 ;  /* 0x00000004ff057e24 */ /* 0x000fe2000f8e00ff */
[----:B------:R-:W-:Y:S04]  /*5390*/  @!P2 R2UR UR4, R4 ;  /* 0x000000000404a2ca */ /* 0x000fe800000e0000 */
[----:B------:R-:W-:Y:S11]  /*53a0*/  @!P2 R2UR UR5, R5 ;  /* 0x000000000505a2ca */ /* 0x000ff600000e0000 */
[----:B------:R-:W-:Y:S02]  /*53b0*/  @!UPT UIADD3 URZ, UPT, UPT, URZ, URZ, URZ ;  /* 0x000000fffffff290 */ /* 0x000fe4000fffe0ff */
[----:B------:R1:W-:Y:S01]  /*53c0*/  @!UP0 UTMALDG.5D.IM2COL [UR8], [UR4], UR6 ;  /* 0x00000008040083b4 */ /* 0x0003e20008060006 */
[----:B------:R1:W-:Y:S01]  /*53d0*/  @!P2 SYNCS.ARRIVE.TRANS64.RED.A0TR RZ, [UR20+0x98], R3 ;  /* 0x00009803ffffa9a7 */ /* 0x0003e20008300414 */
[----:B------:R-:W-:Y:S01]  /*53e0*/  SYNCS.ARRIVE.TRANS64.RED.A1T0 RZ, [UR48], RZ ;  /* 0x000000ffffff79a7 */ /* 0x000fe20008100430 */
[----:B------:R-:W-:Y:S05]  /*53f0*/  BRA.U UP2, `(.L_x_74) ;  /* 0xfffffff1021c7547 */ /* 0x000fea000b83ffff */
[----:B-1----:R-:W-:-:S04]  /*5400*/  SHF.L.U32 R3, R10, 0x1f, RZ ;  /* 0x0000001f0a037819 */ /* 0x002fc800000006ff */
[----:B------:R-:W1:Y:S02]  /*5410*/  SYNCS.PHASECHK.TRANS64.TRYWAIT P0, [UR20+0xa0], R3 ;  /* 0x0000a003ff0075a7 */ /* 0x000e640008001114 */
[----:B-1----:R-:W-:Y:S05]  /*5420*/  @!P0 BRA `(.L_x_75) ;  /* 0x00000044003c8947 */ /* 0x002fea0003800000 */
.L_x_170:
[----:B------:R-:W2:Y:S02]  /*5430*/  SYNCS.PHASECHK.TRANS64.TRYWAIT P0, [UR20+0xa8], R3 ;  /* 0x0000a803ff0075a7 */ /* 0x000ea40008001114 */
[----:B--2---:R-:W-:Y:S05]  /*5440*/  @!P0 BRA `(.L_x_76) ;  /* 0x00000044004c8947 */ /* 0x004fea0003800000 */
.L_x_172:
[----:B------:R-:W2:Y:S02]  /*5450*/  SYNCS.PHASECHK.TRANS64.TRYWAIT P0, [UR20+0xb0], R3 ;  /* 0x0000b003ff0075a7 */ /* 0x000ea40008001114 */
[----:B--2---:R-:W-:Y:S05]  /*5460*/  @!P0 BRA `(.L_x_77) ;  /* 0x00000044005c8947 */ /* 0x004fea0003800000 */
.L_x_174:
[----:B-1----:R-:W-:-:S07]  /*5470*/  MOV R0, UR20 ;  /* 0x0000001400007c02 */ /* 0x002fce0008000f00 */
.L_x_78:
[----:B-1----:R-:W-:-:S04]  /*5480*/  SHF.L.U32 R3, R10, 0x1f, RZ ;  /* 0x0000001f0a037819 */ /* 0x002fc800000006ff */
[----:B------:R1:W2:Y:S03]  /*5490*/  SYNCS.PHASECHK.TRANS64.TRYWAIT P0, [R0+URZ+0xb8], R3 ;  /* 0x0000b803000075a7 */ /* 0x0002a600080011ff */
[----:B--2---:R-:W-:Y:S05]  /*54a0*/  @!P0 NANOSLEEP.SYNCS 0x989680 ;  /* 0x009896800000895d */ /* 0x004fea0003900000 */
[----:B------:R-:W2:Y:S02]  /*54b0*/  @!P0 SYNCS.PHASECHK.TRANS64 P0, [R0+URZ+0xb8], R3 ;  /* 0x0000b803000085a7 */ /* 0x000ea400080010ff */
[----:B--2---:R-:W-:Y:S05]  /*54c0*/  @P0 EXIT ;  /* 0x000000000000094d */ /* 0x004fea0003800000 */
[----:B------:R-:W-:Y:S05]  /*54d0*/  BRA `(.L_x_78) ;  /* 0xfffffffc00e87947 */ /* 0x000fea000383ffff */
.L_x_63:
[----:B------:R-:W-:-:S06]  /*54e0*/  UISETP.GE.AND UP0, UPT, UR18, 0x4, UPT ;  /* 0x000000041200788c */ /* 0x000fcc000bf06270 */
[----:B------:R-:W-:-:S13]  /*54f0*/  PLOP3.LUT P0, PT, PT, PT, UP0, 0x80, 0x8 ;  /* 0x000000000008781c */ /* 0x000fda0003f0f008 */
[----:B-1----:R-:W-:Y:S05]  /*5500*/  @!P0 EXIT ;  /* 0x000000000000894d */ /* 0x002fea0003800000 */
[----:B------:R-:W1:Y:S08]  /*5510*/  S2UR UR4, SR_CgaCtaId ;  /* 0x00000000000479c3 */ /* 0x000e700000008800 */
[----:B------:R-:W-:Y:S01]  /*5520*/  BAR.SYNC.DEFER_BLOCKING 0x6, 0xa0 ;  /* 0x0182800000007b1d */ /* 0x000fe20000010000 */
[C---:B------:R-:W-:Y:S01]  /*5530*/  IMAD.SHL.U32 R0, R69.reuse, 0x10, RZ ;  /* 0x0000001045007824 */ /* 0x040fe200078e00ff */
[C---:B------:R-:W-:Y:S01]  /*5540*/  SHF.L.U32 R23, R69.reuse, 0x10, RZ ;  /* 0x0000001045177819 */ /* 0x040fe200000006ff */
[C---:B------:R-:W-:Y:S01]  /*5550*/  IMAD.SHL.U32 R5, R69.reuse, 0x2, RZ ;  /* 0x0000000245057824 */ /* 0x040fe200078e00ff */
[----:B------:R-:W-:Y:S01]  /*5560*/  LOP3.LUT R70, R69, 0x60, RZ, 0xc0, !PT ;  /* 0x0000006045467812 */ /* 0x000fe200078ec0ff */
[----:B------:R-:W-:Y:S01]  /*5570*/  HFMA2 R67, -RZ, RZ, 0, 5.9604644775390625e-08 ;  /* 0x00000001ff437431 */ /* 0x000fe200000001ff */
[----:B------:R-:W-:-:S02]  /*5580*/  UMOV UR49, 0x400 ;  /* 0x0000040000317882 */ /* 0x000fc40000000000 */
[----:B------:R-:W2:Y:S01]  /*5590*/  LDC.64 R60, c[0x0][0x9b0] ;  /* 0x00026c00ff3c7b82 */ /* 0x000ea20000000a00 */
[----:B------:R-:W3:Y:S01]  /*55a0*/  LDCU.128 UR8, c[0x0][0xb80] ;  /* 0x00017000ff0877ac */ /* 0x000ee20008000c00 */
[----:B------:R-:W-:Y:S01]  /*55b0*/  LOP3.LUT R4, R0, 0x60, RZ, 0xc0, !PT ;  /* 0x0000006000047812 */ /* 0x000fe200078ec0ff */
[----:B------:R-:W-:Y:S01]  /*55c0*/  HFMA2 R65, -RZ, RZ, 0, 0 ;  /* 0x00000000ff417431 */ /* 0x000fe200000001ff */
[----:B------:R-:W-:Y:S01]  /*55d0*/  MOV R22, RZ ;  /* 0x000000ff00167202 */ /* 0x000fe20000000f00 */
[----:B------:R-:W-:Y:S01]  /*55e0*/  IMAD.MOV.U32 R66, RZ, RZ, RZ ;  /* 0x000000ffff427224 */ /* 0x000fe200078e00ff */
[----:B------:R-:W-:Y:S01]  /*55f0*/  LOP3.LUT R5, R4, 0xc, R5, 0xf8, !PT ;  /* 0x0000000c04057812 */ /* 0x000fe200078ef805 */
[----:B------:R-:W4:Y:S01]  /*5600*/  LDCU UR61, c[0x0][0x370] ;  /* 0x00006e00ff3d77ac */ /* 0x000f220008000800 */
[----:B------:R-:W2:Y:S01]  /*5610*/  LDC.64 R42, c[0x0][0x9a8] ;  /* 0x00026a00ff2a7b82 */ /* 0x000ea20000000a00 */
[----:B------:R-:W-:Y:S02]  /*5620*/  LOP3.LUT R23, R23, 0x600000, RZ, 0xc0, !PT ;  /* 0x0060000017177812 */ /* 0x000fe400078ec0ff */
[----:B------:R-:W-:Y:S01]  /*5630*/  LOP3.LUT R5, R5, 0x790, R0, 0xf8, !PT ;  /* 0x0000079005057812 */ /* 0x000fe200078ef800 */
[----:B------:R-:W2:Y:S01]  /*5640*/  LDCU UR48, c[0x0][0xc0c] ;  /* 0x00018180ff3077ac */ /* 0x000ea20008000800 */
[----:B-1----:R-:W-:Y:S01]  /*5650*/  ULEA UR49, UR4, UR49, 0x18 ;  /* 0x0000003104317291 */ /* 0x002fe2000f8ec0ff */
[----:B------:R-:W1:Y:S01]  /*5660*/  LDCU.64 UR4, c[0x0][0x990] ;  /* 0x00013200ff0477ac */ /* 0x000e620008000a00 */
[----:B---3--:R-:W-:Y:S01]  /*5670*/  IMAD.U32 R78, RZ, RZ, UR8 ;  /* 0x00000008ff4e7e24 */ /* 0x008fe2000f8e00ff */
[----:B------:R-:W-:Y:S01]  /*5680*/  MOV R76, UR10 ;  /* 0x0000000a004c7c02 */ /* 0x000fe20008000f00 */
[----:B------:R-:W-:Y:S01]  /*5690*/  IMAD.U32 R77, RZ, RZ, UR9 ;  /* 0x00000009ff4d7e24 */ /* 0x000fe2000f8e00ff */
[----:B------:R-:W3:Y:S01]  /*56a0*/  LDCU UR38, c[0x0][0xc30] ;  /* 0x00018600ff2677ac */ /* 0x000ee20008000800 */
[----:B------:R-:W-:-:S03]  /*56b0*/  IMAD.U32 R75, RZ, RZ, UR11 ;  /* 0x0000000bff4b7e24 */ /* 0x000fc6000f8e00ff */
[----:B------:R-:W4:Y:S01]  /*56c0*/  LDS R2, [UR49+0x120] ;  /* 0x00012031ff027984 */ /* 0x000f220008000800 */
[----:B------:R-:W2:Y:S01]  /*56d0*/  LDCU.64 UR54, c[0x0][0x988] ;  /* 0x00013100ff3677ac */ /* 0x000ea20008000a00 */
[----:B------:R-:W2:Y:S01]  /*56e0*/  LDCU.64 UR46, c[0x0][0xc28] ;  /* 0x00018500ff2e77ac */ /* 0x000ea20008000a00 */
[----:B------:R-:W2:Y:S01]  /*56f0*/  LDCU.128 UR56, c[0x0][0xc10] ;  /* 0x00018200ff3877ac */ /* 0x000ea20008000c00 */
[----:B-1----:R-:W-:Y:S01]  /*5700*/  IMAD.U32 R74, RZ, RZ, UR4 ;  /* 0x00000004ff4a7e24 */ /* 0x002fe2000f8e00ff */
[----:B------:R-:W-:Y:S01]  /*5710*/  UIADD3 UR4, UPT, UPT, UR49, 0x200, URZ ;  /* 0x0000020031047890 */ /* 0x000fe2000fffe0ff */
[----:B------:R-:W-:Y:S01]  /*5720*/  IMAD.U32 R73, RZ, RZ, UR5 ;  /* 0x00000005ff497e24 */ /* 0x000fe2000f8e00ff */
[----:B------:R-:W1:Y:S04]  /*5730*/  LDCU UR60, c[0x0][0x374] ;  /* 0x00006e80ff3c77ac */ /* 0x000e680008000800 */
[----:B------:R-:W-:Y:S01]  /*5740*/  IMAD.U32 R62, RZ, RZ, UR4 ;  /* 0x00000004ff3e7e24 */ /* 0x000fe2000f8e00ff */
[----:B------:R-:W-:Y:S01]  /*5750*/  UMOV UR53, URZ ;  /* 0x000000ff00357c82 */ /* 0x000fe20008000000 */
[----:B------:R-:W-:-:S02]  /*5760*/  UMOV UR50, URZ ;  /* 0x000000ff00327c82 */ /* 0x000fc40008000000 */
[----:B------:R-:W-:Y:S01]  /*5770*/  IMAD R68, R5, 0x4, R62 ;  /* 0x0000000405447824 */ /* 0x000fe200078e023e */
[C---:B----4-:R-:W-:Y:S02]  /*5780*/  IADD3 R3, PT, PT, R2.reuse, 0x40, RZ ;  /* 0x0000004002037810 */ /* 0x050fe40007ffe0ff */
[----:B------:R-:W-:Y:S02]  /*5790*/  LOP3.LUT R2, R2, 0xffff, RZ, 0xc0, !PT ;  /* 0x0000ffff02027812 */ /* 0x000fe400078ec0ff */
[----:B------:R-:W-:-:S05]  /*57a0*/  LOP3.LUT R3, R3, 0xffff, RZ, 0xc0, !PT ;  /* 0x0000ffff03037812 */ /* 0x000fca00078ec0ff */
[----:B------:R4:W-:Y:S02]  /*57b0*/  STL.64 [R1], R2 ;  /* 0x0000000201007387 */ /* 0x0009e40000100a00 */
[C---:B----4-:R-:W-:Y:S02]  /*57c0*/  LOP3.LUT R3, R69.reuse, 0x2, RZ, 0xc0, !PT ;  /* 0x0000000245037812 */ /* 0x050fe400078ec0ff */
[----:B------:R-:W-:-:S03]  /*57d0*/  LOP3.LUT R69, R69, 0x4, RZ, 0xc0, !PT ;  /* 0x0000000445457812 */ /* 0x000fc600078ec0ff */
[--C-:B------:R-:W-:Y:S02]  /*57e0*/  IMAD R82, R3, -0x10, R68.reuse ;  /* 0xfffffff003527824 */ /* 0x100fe400078e0244 */
[----:B-123--:R-:W-:-:S07]  /*57f0*/  IMAD R80, R69, -0x10, R68 ;  /* 0xfffffff045507824 */ /* 0x00efce00078e0244 */
.L_x_122:
[----:B------:R-:W-:Y:S04]  /*5800*/  SHF.L.U32 R3, R65, 0x1f, RZ ;  /* 0x0000001f41037819 */ /* 0x000fe800000006ff */
[----:B-1----:R-:W1:Y:S02]  /*5810*/  SYNCS.PHASECHK.TRANS64.TRYWAIT P0, [UR49+0xd0], R3 ;  /* 0x0000d003ff0075a7 */ /* 0x002e640008001131 */
[----:B-123--:R-:W-:Y:S05]  /*5820*/  @!P0 BRA `(.L_x_79) ;  /* 0x0000004000848947 */ /* 0x00efea0003800000 */
.L_x_176:
[----:B------:R-:W2:Y:S01]  /*5830*/  LDS.128 R4, [UR49+0x110] ;  /* 0x00011031ff047984 */ /* 0x000ea20008000c00 */
[----:B------:R-:W-:Y:S01]  /*5840*/  UIADD3 UR4, UPT, UPT, UR49, 0xd8, URZ ;  /* 0x000000d831047890 */ /* 0x000fe2000fffe0ff */
[----:B------:R-:W-:Y:S01]  /*5850*/  IMAD R2, R22, 0x4, R1 ;  /* 0x0000000416027824 */ /* 0x000fe200078e0201 */
[----:B------:R-:W-:Y:S01]  /*5860*/  UISETP.GE.AND UP0, UPT, UR39, 0x1, UPT ;  /* 0x000000012700788c */ /* 0x000fe2000bf06270 */
[----:B------:R-:W-:Y:S01]  /*5870*/  @!PT LDS RZ, [RZ] ;  /* 0x00000000fffff984 */ /* 0x000fe20000000800 */
[----:B------:R-:W-:Y:S01]  /*5880*/  @!PT LDS RZ, [RZ] ;  /* 0x00000000fffff984 */ /* 0x000fe20000000800 */
[----:B------:R-:W-:Y:S01]  /*5890*/  @!PT LDS RZ, [RZ] ;  /* 0x00000000fffff984 */ /* 0x000fe20000000800 */
[----:B------:R-:W-:Y:S01]  /*58a0*/  @!PT LDS RZ, [RZ] ;  /* 0x00000000fffff984 */ /* 0x000fe20000000800 */
[----:B------:R3:W-:Y:S06]  /*58b0*/  MEMBAR.ALL.CTA ;  /* 0x0000000000007992 */ /* 0x0007ec0000008000 */
[----:B---3--:R-:W3:Y:S01]  /*58c0*/  FENCE.VIEW.ASYNC.S ;  /* 0x00000000000073c6 */ /* 0x008ee20000000000 */
[----:B------:R-:W-:Y:S09]  /*58d0*/  UPRMT UR4, URZ, 0x654, UR4 ;  /* 0x00000654ff047896 */ /* 0x000ff20008000004 */
[----:B---3--:R-:W-:Y:S01]  /*58e0*/  SYNCS.ARRIVE.TRANS64.RED.A1T0 RZ, [UR4], RZ ;  /* 0x000000ffffff79a7 */ /* 0x008fe20008100404 */
[----:B------:R-:W5:Y:S01]  /*58f0*/  LDL R2, [R2] ;  /* 0x0000000002027983 */ /* 0x000f620000100800 */
[----:B--2---:R-:W-:Y:S11]  /*5900*/  LOP3.LUT P0, RZ, R6, 0x1, RZ, 0xc0, !PT ;  /* 0x0000000106ff7812 */ /* 0x004ff6000780c0ff */
[----:B------:R-:W-:Y:S02]  /*5910*/  @!UPT UIADD3 URZ, UPT, UPT, URZ, URZ, URZ ;  /* 0x000000fffffff290 */ /* 0x000fe4000fffe0ff */
[----:B------:R-:W-:Y:S01]  /*5920*/  VOTEU.ANY UP1, P0 ;  /* 0x0000000000ff7886 */ /* 0x000fe20000020100 */
[----:B------:R-:W-:Y:S01]  /*5930*/  PLOP3.LUT P0, PT, PT, PT, UP1, 0x80, 0x8 ;  /* 0x000000000008781c */ /* 0x000fe20003f0f018 */
[----:B------:R-:W-:Y:S11]  /*5940*/  UP2UR UR62, UPR, URZ, 0x2 ;  /* 0x00000002ff3e7883 */ /* 0x000ff60008000000 */
[----:B------:R-:W-:Y:S01]  /*5950*/  @!UPT UIADD3 URZ, UPT, UPT, URZ, URZ, URZ ;  /* 0x000000fffffff290 */ /* 0x000fe2000fffe0ff */
[----:B-1----:R-:W-:Y:S02]  /*5960*/  @P0 MOV R3, R4 ;  /* 0x0000000400030202 */ /* 0x002fe40000000f00 */
[----:B------:R-:W-:Y:S02]  /*5970*/  @P0 LOP3.LUT R0, R5, 0xffff, RZ, 0xc0, !PT ;  /* 0x0000ffff05000812 */ /* 0x000fe400078ec0ff */
[----:B------:R-:W-:Y:S02]  /*5980*/  @P0 R2UR UR5, R3 ;  /* 0x00000000030502ca */ /* 0x000fe400000e0000 */
[----:B------:R-:W-:Y:S11]  /*5990*/  @P0 R2UR UR4, R0 ;  /* 0x00000000000402ca */ /* 0x000ff600000e0000 */
[----:B------:R-:W-:Y:S02]  /*59a0*/  @UP1 UMOV UR37, UR5 ;  /* 0x0000000500251c82 */ /* 0x000fe40008000000 */
[----:B------:R-:W-:Y:S01]  /*59b0*/  @UP1 UMOV UR36, UR4 ;  /* 0x0000000400241c82 */ /* 0x000fe20008000000 */
[----:B------:R-:W-:Y:S05]  /*59c0*/  BRA.U !UP0, `(.L_x_80) ;  /* 0x0000000108cc7547 */ /* 0x000fea000b800000 */
[----:B------:R-:W1:Y:S01]  /*59d0*/  LDCU UR9, c[0x0][0xc20] ;  /* 0x00018400ff0977ac */ /* 0x000e620008000800 */
[----:B------:R-:W-:Y:S02]  /*59e0*/  UIMAD.WIDE.U32 UR4, UR60, UR59, URZ ;  /* 0x0000003b3c0472a5 */ /* 0x000fe4000f8e00ff */
[----:B------:R-:W-:Y:S02]  /*59f0*/  UIMAD.WIDE.U32 UR6, UR61, UR56, URZ ;  /* 0x000000383d0672a5 */ /* 0x000fe4000f8e00ff */
[----:B------:R-:W-:Y:S02]  /*5a00*/  UIMAD.WIDE.U32 UR10, UR36, UR59, URZ ;  /* 0x0000003b240a72a5 */ /* 0x000fe4000f8e00ff */
[----:B------:R-:W-:Y:S02]  /*5a10*/  UISETP.NE.AND UP0, UPT, UR58, 0x1, UPT ;  /* 0x000000013a00788c */ /* 0x000fe4000bf05270 */
[----:B------:R-:W-:Y:S02]  /*5a20*/  UISETP.NE.AND UP1, UPT, UR48, 0x1, UPT ;  /* 0x000000013000788c */ /* 0x000fe4000bf25270 */
[----:B------:R-:W-:Y:S02]  /*5a30*/  UISETP.NE.AND UP2, UPT, UR39, 0x1, UPT ;  /* 0x000000012700788c */ /* 0x000fe4000bf45270 */
[----:B------:R-:W-:Y:S01]  /*5a40*/  UIMAD.WIDE.U32 UR12, UR37, UR56, URZ ;  /* 0x00000038250c72a5 */ /* 0x000fe2000f8e00ff */
[----:B------:R-:W-:Y:S01]  /*5a50*/  UMOV UR4, UR5 ;  /* 0x0000000500047c82 */ /* 0x000fe20008000000 */
[----:B------:R-:W-:Y:S01]  /*5a60*/  UMOV UR6, UR11 ;  /* 0x0000000b00067c82 */ /* 0x000fe20008000000 */
[----:B-1----:R-:W-:Y:S03]  /*5a70*/  USHF.R.U32.HI UR8, URZ, UR9, UR4 ;  /* 0x00000009ff087299 */ /* 0x002fe60008011604 */
[----:B------:R-:W-:Y:S02]  /*5a80*/  UMOV UR4, UR7 ;  /* 0x0000000700047c82 */ /* 0x000fe40008000000 */
[----:B------:R-:W-:Y:S02]  /*5a90*/  USHF.R.U32.HI UR5, URZ, UR57, UR4 ;  /* 0x00000039ff057299 */ /* 0x000fe40008011604 */
[----:B------:R-:W-:Y:S02]  /*5aa0*/  USEL UR4, UR60, UR8, !UP0 ;  /* 0x000000083c047287 */ /* 0x000fe4000c000000 */
[----:B------:R-:W-:Y:S02]  /*5ab0*/  USHF.R.U32.HI UR8, URZ, UR9, UR6 ;  /* 0x00000009ff087299 */ /* 0x000fe40008011606 */
[----:B------:R-:W-:Y:S02]  /*5ac0*/  UIMAD.WIDE.U32 UR6, UR4, UR46, URZ ;  /* 0x0000002e040672a5 */ /* 0x000fe4000f8e00ff */
[----:B------:R-:W-:Y:S02]  /*5ad0*/  USEL UR9, UR61, UR5, !UP1 ;  /* 0x000000053d097287 */ /* 0x000fe4000c800000 */
[----:B------:R-:W-:Y:S02]  /*5ae0*/  USEL UR8, UR36, UR8, !UP0 ;  /* 0x0000000824087287 */ /* 0x000fe4000c000000 */
[----:B------:R-:W-:Y:S01]  /*5af0*/  UIMAD.WIDE.U32 UR10, UR9, UR46, URZ ;  /* 0x0000002e090a72a5 */ /* 0x000fe2000f8e00ff */
[----:B------:R-:W-:Y:S01]  /*5b00*/  UMOV UR6, UR7 ;  /* 0x0000000700067c82 */ /* 0x000fe20008000000 */
[----:B------:R-:W-:Y:S01]  /*5b10*/  UMOV UR5, UR13 ;  /* 0x0000000d00057c82 */ /* 0x000fe20008000000 */
[----:B------:R-:W-:Y:S02]  /*5b20*/  @UP2 USHF.R.U32.HI UR4, URZ, UR47, UR6 ;  /* 0x0000002fff042299 */ /* 0x000fe40008011606 */
[----:B------:R-:W-:Y:S02]  /*5b30*/  USHF.R.U32.HI UR5, URZ, UR57, UR5 ;  /* 0x00000039ff057299 */ /* 0x000fe40008011605 */
[----:B------:R-:W-:Y:S02]  /*5b40*/  UIMAD UR4, UR39, UR4, URZ ;  /* 0x00000004270472a4 */ /* 0x000fe4000f8e02ff */
[----:B------:R-:W-:Y:S02]  /*5b50*/  USEL UR5, UR37, UR5, !UP1 ;  /* 0x0000000525057287 */ /* 0x000fe4000c800000 */
[----:B------:R-:W-:Y:S01]  /*5b60*/  UISETP.GE.AND UP0, UPT, UR8, UR4, UPT ;  /* 0x000000040800728c */ /* 0x000fe2000bf06270 */
[----:B------:R-:W-:Y:S01]  /*5b70*/  UMOV UR6, UR11 ;  /* 0x0000000b00067c82 */ /* 0x000fe20008000000 */
[----:B------:R-:W-:Y:S02]  /*5b80*/  UIMAD.WIDE.U32 UR10, UR8, UR46, URZ ;  /* 0x0000002e080a72a5 */ /* 0x000fe4000f8e00ff */
[----:B------:R-:W-:Y:S04]  /*5b90*/  @UP2 USHF.R.U32.HI UR9, URZ, UR47, UR6 ;  /* 0x0000002fff092299 */ /* 0x000fe80008011606 */
[----:B------:R-:W-:Y:S01]  /*5ba0*/  UIMAD UR6, UR39, UR9, URZ ;  /* 0x00000009270672a4 */ /* 0x000fe2000f8e02ff */
[----:B------:R-:W-:Y:S03]  /*5bb0*/  UMOV UR4, UR11 ;  /* 0x0000000b00047c82 */ /* 0x000fe60008000000 */
[----:B------:R-:W-:Y:S02]  /*5bc0*/  UISETP.GE.OR UP0, UPT, UR5, UR6, UP0 ;  /* 0x000000060500728c */ /* 0x000fe40008706670 */
[----:B------:R-:W-:Y:S02]  /*5bd0*/  USHF.R.U32.HI UR4, URZ, UR47, UR4 ;  /* 0x0000002fff047299 */ /* 0x000fe40008011604 */
[----:B------:R-:W-:Y:S02]  /*5be0*/  UIMAD.WIDE.U32 UR6, UR5, UR46, URZ ;  /* 0x0000002e050672a5 */ /* 0x000fe4000f8e00ff */
[----:B------:R-:W-:Y:S02]  /*5bf0*/  USEL UR11, UR8, UR4, !UP2 ;  /* 0x00000004080b7287 */ /* 0x000fe4000d000000 */
[----:B------:R-:W-:Y:S02]  /*5c00*/  UIADD3 UR6, UPT, UPT, -UR5, URZ, URZ ;  /* 0x000000ff05067290 */ /* 0x000fe4000fffe1ff */
[----:B------:R-:W-:Y:S02]  /*5c10*/  UIADD3 UR10, UPT, UPT, -UR11, URZ, URZ ;  /* 0x000000ff0b0a7290 */ /* 0x000fe4000fffe1ff */
[----:B------:R-:W-:Y:S02]  /*5c20*/  UIMAD UR6, UR48, UR6, UR37 ;  /* 0x00000006300672a4 */ /* 0x000fe4000f8e0225 */
[----:B------:R-:W-:Y:S01]  /*5c30*/  UIMAD UR10, UR39, UR10, UR8 ;  /* 0x0000000a270a72a4 */ /* 0x000fe2000f8e0208 */
[----:B------:R-:W-:Y:S01]  /*5c40*/  @!UP0 UMOV UR4, UR7 ;  /* 0x0000000700048c82 */ /* 0x000fe20008000000 */
[----:B------:R-:W-:Y:S02]  /*5c50*/  UIADD3 UR7, UPT, UPT, -UR8, URZ, URZ ;  /* 0x000000ff08077290 */ /* 0x000fe4000fffe1ff */
[----:B------:R-:W-:Y:S04]  /*5c60*/  @!UP0 USHF.R.U32.HI UR4, URZ, UR47, UR4 ;  /* 0x0000002fff048299 */ /* 0x000fe80008011604 */
[----:B------:R-:W-:Y:S04]  /*5c70*/  @!UP0 USEL UR4, UR5, UR4, !UP2 ;  /* 0x0000000405048287 */ /* 0x000fe8000d000000 */
[----:B------:R-:W-:Y:S02]  /*5c80*/  @!UP0 UIMAD UR9, UR9, UR10, UR4 ;  /* 0x0000000a090982a4 */ /* 0x000fe4000f8e0204 */
[----:B------:R-:W-:Y:S02]  /*5c90*/  @!UP0 UIADD3 UR10, UPT, UPT, UR11, -UR4, URZ ;  /* 0x800000040b0a8290 */ /* 0x000fe4000fffe0ff */
[----:B------:R-:W-:Y:S02]  /*5ca0*/  UIMAD UR4, UR58, UR7, UR36 ;  /* 0x000000073a0472a4 */ /* 0x000fe4000f8e0224 */
[----:B------:R-:W-:Y:S03]  /*5cb0*/  @!UP0 UIMAD UR8, UR10, UR39, UR5 ;  /* 0x000000270a0882a4 */ /* 0x000fe6000f8e0205 */
[----:B------:R-:W-:Y:S02]  /*5cc0*/  @!UP0 UMOV UR5, UR9 ;  /* 0x0000000900058c82 */ /* 0x000fe40008000000 */
[----:B------:R-:W-:Y:S02]  /*5cd0*/  UIMAD UR37, UR5, UR48, UR6 ;  /* 0x00000030052572a4 */ /* 0x000fe4000f8e0206 */
[----:B------:R-:W-:Y:S11]  /*5ce0*/  UIMAD UR36, UR8, UR58, UR4 ;  /* 0x0000003a082472a4 */ /* 0x000ff6000f8e0204 */
[----:B------:R-:W-:Y:S01]  /*5cf0*/  @!UPT UIADD3 URZ, UPT, UPT, URZ, URZ, URZ ;  /* 0x000000fffffff290 */ /* 0x000fe2000fffe0ff */
.L_x_80:
[----:B------:R-:W-:Y:S01]  /*5d00*/  UISETP.NE.AND UP0, UPT, UR38, 0x1, UPT ;  /* 0x000000012600788c */ /* 0x000fe2000bf05270 */
[----:B------:R-:W-:Y:S01]  /*5d10*/  @P0 SHF.R.U32.HI R4, RZ, 0x10, R5 ;  /* 0x00000010ff040819 */ /* 0x000fe20000011605 */
[----:B------:R-:W-:Y:S01]  /*5d20*/  USHF.L.U32 UR41, UR24, 0x6, URZ ;  /* 0x0000000618297899 */ /* 0x000fe200080006ff */
[----:B------:R-:W-:Y:S02]  /*5d30*/  BSSY.RECONVERGENT B6, `(.L_x_81) ;  /* 0x0000034000067945 */ /* 0x000fe40003800200 */
[----:B------:R-:W-:Y:S02]  /*5d40*/  @P0 R2UR UR63, R4 ;  /* 0x00000000043f02ca */ /* 0x000fe400000e0000 */
[----:B------:R-:W-:Y:S04]  /*5d50*/  LOP3.LUT P0, RZ, R62, 0x1b0, RZ, 0xc0, !PT ;  /* 0x000001b03eff7812 */ /* 0x000fe8000780c0ff */
[----:B------:R-:W1:Y:S01]  /*5d60*/  @!UP0 LDCU.128 UR12, c[0x0][0xc10] ;  /* 0x00018200ff0c87ac */ /* 0x000e620008000c00 */
[----:B------:R-:W2:Y:S01]  /*5d70*/  @!UP0 LDCU UR5, c[0x0][0xc0c] ;  /* 0x00018180ff0587ac */ /* 0x000ea20008000800 */
[----:B------:R-:W3:Y:S01]  /*5d80*/  @!UP0 LDCU UR10, c[0x0][0xc20] ;  /* 0x00018400ff0a87ac */ /* 0x000ee20008000800 */
[----:B-1----:R-:W-:Y:S02]  /*5d90*/  UIMAD.WIDE.U32 UR8, UR37, UR12, URZ ;  /* 0x0000000c250872a5 */ /* 0x002fe4000f8e00ff */
[----:B------:R-:W-:Y:S02]  /*5da0*/  UIMAD.WIDE.U32 UR6, UR36, UR15, URZ ;  /* 0x0000000f240672a5 */ /* 0x000fe4000f8e00ff */
[----:B------:R-:W-:Y:S03]  /*5db0*/  @!UP0 UISETP.NE.AND UP1, UPT, UR14, 0x1, UPT ;  /* 0x000000010e00888c */ /* 0x000fe6000bf25270 */
[----:B------:R-:W-:Y:S01]  /*5dc0*/  @!UP0 UMOV UR4, UR9 ;  /* 0x0000000900048c82 */ /* 0x000fe20008000000 */
[----:B--2---:R-:W-:Y:S02]  /*5dd0*/  @!UP0 UISETP.NE.AND UP2, UPT, UR5, 0x1, UPT ;  /* 0x000000010500888c */ /* 0x004fe4000bf45270 */
[----:B------:R-:W-:Y:S01]  /*5de0*/  @!UP0 USHF.R.U32.HI UR4, URZ, UR13, UR4 ;  /* 0x0000000dff048299 */ /* 0x000fe20008011604 */
[----:B------:R-:W-:Y:S02]  /*5df0*/  @!UP0 UMOV UR6, UR7 ;  /* 0x0000000700068c82 */ /* 0x000fe40008000000 */
[----:B---3--:R-:W-:Y:S02]  /*5e00*/  @!UP0 USHF.R.U32.HI UR6, URZ, UR10, UR6 ;  /* 0x0000000aff068299 */ /* 0x008fe40008011606 */
[----:B------:R-:W-:Y:S02]  /*5e10*/  @!UP0 USEL UR7, UR37, UR4, !UP2 ;  /* 0x0000000425078287 */ /* 0x000fe4000d000000 */
[----:B------:R-:W-:Y:S04]  /*5e20*/  @!UP0 USEL UR6, UR36, UR6, !UP1 ;  /* 0x0000000624068287 */ /* 0x000fe8000c800000 */
[----:B------:R-:W-:Y:S02]  /*5e30*/  @!UP0 UIADD3 UR4, UPT, UPT, -UR7, UR6, URZ ;  /* 0x0000000607048290 */ /* 0x000fe4000fffe1ff */
[----:B------:R-:W-:Y:S02]  /*5e40*/  @!UP0 UIADD3 UR6, UPT, UPT, UR7, -UR6, URZ ;  /* 0x8000000607068290 */ /* 0x000fe4000fffe0ff */
[----:B------:R-:W-:Y:S02]  /*5e50*/  @!UP0 UIMAD UR37, UR4, UR5, UR37 ;  /* 0x00000005042582a4 */ /* 0x000fe4000f8e0225 */
[----:B------:R-:W-:Y:S01]  /*5e60*/  @!UP0 UIMAD UR36, UR6, UR14, UR36 ;  /* 0x0000000e062482a4 */ /* 0x000fe2000f8e0224 */
[----:B------:R-:W-:Y:S11]  /*5e70*/  @!P0 BRA `(.L_x_82) ;  /* 0x00000000007c8947 */ /* 0x000ff60003800000 */
[----:B------:R-:W1:Y:S01]  /*5e80*/  LDCU.64 UR8, c[0x4][0x80] ;  /* 0x01001000ff0877ac */ /* 0x000e620008000a00 */
[----:B------:R-:W-:Y:S01]  /*5e90*/  MOV R16, 0x0 ;  /* 0x0000000000107802 */ /* 0x000fe20000000f00 */
[----:B------:R-:W-:Y:S02]  /*5ea0*/  HFMA2 R12, -RZ, RZ, 0, 5.9604644775390625e-08 ;  /* 0x00000001ff0c7431 */ /* 0x000fe400000001ff */
[----:B------:R-:W-:Y:S01]  /*5eb0*/  IMAD.MOV.U32 R8, RZ, RZ, 0x70 ;  /* 0x00000070ff087424 */ /* 0x000fe200078e00ff */
[----:B------:R2:W3:Y:S01]  /*5ec0*/  LDC.64 R14, c[0x4][R16] ;  /* 0x01000000100e7b82 */ /* 0x0004e20000000a00 */
[----:B------:R-:W4:Y:S01]  /*5ed0*/  LDCU.64 UR6, c[0x4][0x88] ;  /* 0x01001100ff0677ac */ /* 0x000f220008000a00 */
[----:B------:R-:W-:Y:S01]  /*5ee0*/  IMAD.MOV.U32 R13, RZ, RZ, RZ ;  /* 0x000000ffff0d7224 */ /* 0x000fe200078e00ff */
[----:B------:R-:W2:Y:S01]  /*5ef0*/  LDCU.64 UR4, c[0x4][0x8] ;  /* 0x01000100ff0477ac */ /* 0x000ea20008000a00 */
[----:B-1----:R-:W-:Y:S01]  /*5f00*/  MOV R5, UR9 ;  /* 0x0000000900057c02 */ /* 0x002fe20008000f00 */
[----:B------:R-:W-:Y:S01]  /*5f10*/  IMAD.U32 R4, RZ, RZ, UR8 ;  /* 0x00000008ff047e24 */ /* 0x000fe2000f8e00ff */
[----:B----4-:R-:W-:Y:S01]  /*5f20*/  MOV R7, UR7 ;  /* 0x0000000700077c02 */ /* 0x010fe20008000f00 */
[----:B------:R-:W-:Y:S01]  /*5f30*/  IMAD.U32 R6, RZ, RZ, UR6 ;  /* 0x00000006ff067e24 */ /* 0x000fe2000f8e00ff */
[----:B--2---:R-:W-:Y:S01]  /*5f40*/  MOV R11, UR5 ;  /* 0x00000005000b7c02 */ /* 0x004fe20008000f00 */
[----:B------:R-:W-:Y:S02]  /*5f50*/  IMAD.U32 R10, RZ, RZ, UR4 ;  /* 0x00000004ff0a7e24 */ /* 0x000fe4000f8e00ff */
[----:B------:R-:W-:Y:S07]  /*5f60*/  LEPC R20, `(.L_x_83) ;  /* 0x000000001014794e */ /* 0x000fee0000000000 */
[----:B---3-5:R-:W-:Y:S05]  /*5f70*/  CALL.ABS.NOINC R14 ;  /* 0x000000000e007343 */ /* 0x028fea0003c00000 */
.L_x_83:
[----:B------:R-:W1:Y:S01]  /*5f80*/  LDCU.64 UR8, c[0x4][0x80] ;  /* 0x01001000ff0877ac */ /* 0x000e620008000a00 */
[----:B------:R-:W2:Y:S01]  /*5f90*/  LDC.64 R16, c[0x4][R16] ;  /* 0x0100000010107b82 */ /* 0x000ea20000000a00 */
[----:B------:R-:W-:Y:S02]  /*5fa0*/  HFMA2 R12, -RZ, RZ, 0, 5.9604644775390625e-08 ;  /* 0x00000001ff0c7431 */ /* 0x000fe400000001ff */
[----:B------:R-:W-:Y:S02]  /*5fb0*/  IMAD.MOV.U32 R8, RZ, RZ, 0x70 ;  /* 0x00000070ff087424 */ /* 0x000fe400078e00ff */
[----:B------:R-:W-:Y:S01]  /*5fc0*/  IMAD.MOV.U32 R13, RZ, RZ, RZ ;  /* 0x000000ffff0d7224 */ /* 0x000fe200078e00ff */
[----:B------:R-:W3:Y:S01]  /*5fd0*/  LDCU.64 UR6, c[0x4][0x88] ;  /* 0x01001100ff0677ac */ /* 0x000ee20008000a00 */
[----:B------:R-:W4:Y:S01]  /*5fe0*/  LDCU.64 UR4, c[0x4][0x8] ;  /* 0x01000100ff0477ac */ /* 0x000f220008000a00 */
[----:B-1----:R-:W-:Y:S02]  /*5ff0*/  MOV R4, UR8 ;  /* 0x0000000800047c02 */ /* 0x002fe40008000f00 */
[----:B------:R-:W-:Y:S02]  /*6000*/  MOV R5, UR9 ;  /* 0x0000000900057c02 */ /* 0x000fe40008000f00 */
[----:B---3--:R-:W-:Y:S01]  /*6010*/  MOV R7, UR7 ;  /* 0x0000000700077c02 */ /* 0x008fe20008000f00 */
[----:B------:R-:W-:Y:S01]  /*6020*/  IMAD.U32 R6, RZ, RZ, UR6 ;  /* 0x00000006ff067e24 */ /* 0x000fe2000f8e00ff */
[----:B----4-:R-:W-:Y:S01]  /*6030*/  MOV R11, UR5 ;  /* 0x00000005000b7c02 */ /* 0x010fe20008000f00 */
[----:B------:R-:W-:Y:S02]  /*6040*/  IMAD.U32 R10, RZ, RZ, UR4 ;  /* 0x00000004ff0a7e24 */ /* 0x000fe4000f8e00ff */
[----:B------:R-:W-:Y:S07]  /*6050*/  LEPC R20, `(.L_x_82) ;  /* 0x000000001014794e */ /* 0x000fee0000000000 */
[----:B--2---:R-:W-:Y:S05]  /*6060*/  CALL.ABS.NOINC R16 ;  /* 0x0000000010007343 */ /* 0x004fea0003c00000 */
.L_x_82:
[----:B------:R-:W-:Y:S05]  /*6070*/  BSYNC.RECONVERGENT B6 ;  /* 0x0000000000067941 */ /* 0x000fea0003800200 */
.L_x_81:
[----:B------:R-:W-:Y:S02]  /*6080*/  R2UR UR6, R79 ;  /* 0x000000004f0672ca */ /* 0x000fe400000e0000 */
[----:B------:R-:W-:Y:S02]  /*6090*/  R2UR UR5, R74 ;  /* 0x000000004a0572ca */ /* 0x000fe400000e0000 */
[----:B------:R-:W-:Y:S02]  /*60a0*/  R2UR UR4, R73 ;  /* 0x00000000490472ca */ /* 0x000fe400000e0000 */
[----:B------:R-:W-:Y:S02]  /*60b0*/  ISETP.NE.U32.AND P4, PT, R60, RZ, PT ;  /* 0x000000ff3c00720c */ /* 0x000fe40003f85070 */
[----:B------:R-:W-:Y:S02]  /*60c0*/  ISETP.NE.U32.AND P2, PT, RZ, UR54, PT ;  /* 0x00000036ff007c0c */ /* 0x000fe4000bf45070 */
[----:B------:R-:W-:Y:S02]  /*60d0*/  ISETP.NE.AND.EX P4, PT, R61, RZ, PT, P4 ;  /* 0x000000ff3d00720c */ /* 0x000fe40003f85340 */
[----:B------:R-:W-:Y:S01]  /*60e0*/  ISETP.NE.AND.EX P2, PT, RZ, UR55, PT, P2 ;  /* 0x00000037ff007c0c */ /* 0x000fe2000bf45320 */
[----:B------:R-:W-:Y:S02]  /*60f0*/  UISETP.NE.AND UP2, UPT, UR6, URZ, UPT ;  /* 0x000000ff0600728c */ /* 0x000fe4000bf45270 */
[----:B------:R-:W-:Y:S04]  /*6100*/  UISETP.NE.U32.AND UP0, UPT, UR5, URZ, UPT ;  /* 0x000000ff0500728c */ /* 0x000fe8000bf05070 */
[----:B------:R-:W-:Y:S01]  /*6110*/  UISETP.NE.AND.EX UP1, UPT, UR4, URZ, UPT, UP0 ;  /* 0x000000ff0400728c */ /* 0x000fe2000bf25300 */
[----:B------:R-:W-:Y:S01]  /*6120*/  PLOP3.LUT P1, PT, PT, PT, UP2, 0x80, 0x8 ;  /* 0x000000000008781c */ /* 0x000fe20003f2f028 */
[----:B------:R-:W-:Y:S03]  /*6130*/  UPLOP3.LUT UP0, UPT, UPT, UPT, UPT, 0x40, 0x4 ;  /* 0x000000000004789c */ /* 0x000fe60003f0e870 */
[----:B------:R-:W-:Y:S06]  /*6140*/  @UP2 UPLOP3.LUT UP0, UPT, UPT, UPT, UP1, 0x80, 0x8 ;  /* 0x000000000008289c */ /* 0x000fec0003f0f010 */
[----:B------:R-:W-:Y:S01]  /*6150*/  PLOP3.LUT P0, PT, PT, PT, UP0, 0x80, 0x8 ;  /* 0x000000000008781c */ /* 0x000fe20003f0f008 */
[----:B------:R-:W-:Y:S01]  /*6160*/  @!UPT UIADD3 URZ, UPT, UPT, URZ, URZ, URZ ;  /* 0x000000fffffff290 */ /* 0x000fe2000fffe0ff */
[----:B------:R-:W-:Y:S11]  /*6170*/  BRA.U !UP1, `(.L_x_84) ;  /* 0x0000000109407547 */ /* 0x000ff6000b800000 */
[----:B------:R-:W-:Y:S01]  /*6180*/  UISETP.NE.U32.AND UP0, UPT, UR54, URZ, UPT ;  /* 0x000000ff3600728c */ /* 0x000fe2000bf05070 */
[----:B------:R-:W-:Y:S01]  /*6190*/  R2UR UR6, R74 ;  /* 0x000000004a0672ca */ /* 0x000fe200000e0000 */
[----:B------:R-:W1:Y:S01]  /*61a0*/  LDCU.64 UR8, c[0x0][0x358] ;  /* 0x00006b00ff0877ac */ /* 0x000e620008000a00 */
[----:B------:R-:W-:Y:S02]  /*61b0*/  HFMA2 R71, -RZ, RZ, 0, 5.9604644775390625e-08 ;  /* 0x00000001ff477431 */ /* 0x000fe400000001ff */
[----:B------:R-:W-:Y:S01]  /*61c0*/  IMAD.MOV.U32 R0, RZ, RZ, 0x1 ;  /* 0x00000001ff007424 */ /* 0x000fe200078e00ff */
[----:B------:R-:W-:Y:S06]  /*61d0*/  UISETP.NE.AND.EX UP0, UPT, UR55, URZ, UPT, UP0 ;  /* 0x000000ff3700728c */ /* 0x000fec000bf05300 */
[----:B------:R-:W-:Y:S05]  /*61e0*/  PLOP3.LUT P3, PT, PT, PT, UP0, 0x80, 0x8 ;  /* 0x000000000008781c */ /* 0x000fea0003f6f008 */
[----:B------:R-:W2:Y:S01]  /*61f0*/  @UP0 LDCU.64 UR4, c[0x0][0x988] ;  /* 0x00013100ff0407ac */ /* 0x000ea20008000a00 */
[----:B------:R-:W-:Y:S07]  /*6200*/  @UP0 UIMAD UR6, UR52, UR6, URZ ;  /* 0x00000006340602a4 */ /* 0x000fee000f8e02ff */
[----:B------:R-:W-:Y:S01]  /*6210*/  @!P3 PRMT R71, R0, 0x7610, R71 ;  /* 0x000076100047b816 */ /* 0x000fe20000000047 */
[----:B--2---:R-:W-:Y:S06]  /*6220*/  @UP0 UIMAD.WIDE UR4, UR6, 0x4, UR4 ;  /* 0x00000004060408a5 */ /* 0x004fec000f8e0204 */
[----:B------:R-:W-:Y:S02]  /*6230*/  IMAD.U32 R4, RZ, RZ, UR4 ;  /* 0x00000004ff047e24 */ /* 0x000fe4000f8e00ff */
[----:B------:R-:W-:Y:S03]  /*6240*/  IMAD.U32 R5, RZ, RZ, UR5 ;  /* 0x00000005ff057e24 */ /* 0x000fe6000f8e00ff */
[----:B------:R-:W2:Y:S02]  /*6250*/  @!UP0 LDCU UR4, c[0x0][0x980] ;  /* 0x00013000ff0487ac */ /* 0x000ea40008000800 */
[----:B-1---5:R1:W5:Y:S02]  /*6260*/  @P3 LDG.E R27, desc[UR8][R4.64] ;  /* 0x00000008041b3981 */ /* 0x022364000c1e1900 */
[----:B-12---:R-:W-:Y:S02]  /*6270*/  @!P3 MOV R27, UR4 ;  /* 0x00000004001bbc02 */ /* 0x006fe40008000f00 */
.L_x_84:
[----:B------:R-:W-:Y:S05]  /*6280*/  @!P4 BRA `(.L_x_85) ;  /* 0x000000000024c947 */ /* 0x000fea0003800000 */
[----:B------:R-:W-:Y:S01]  /*6290*/  ISETP.NE.U32.AND P3, PT, R42, RZ, PT ;  /* 0x000000ff2a00720c */ /* 0x000fe20003f65070 */
[----:B------:R-:W1:Y:S03]  /*62a0*/  LDCU.64 UR4, c[0x0][0x358] ;  /* 0x00006b00ff0477ac */ /* 0x000e660008000a00 */
[----:B------:R-:W-:Y:S11]  /*62b0*/  ISETP.NE.AND.EX P3, PT, R43, RZ, PT, P3 ;  /* 0x000000ff2b00720c */ /* 0x000ff60003f65330 */
[----:B------:R-:W-:Y:S02]  /*62c0*/  @!UPT UIADD3 URZ, UPT, UPT, URZ, URZ, URZ ;  /* 0x000000fffffff290 */ /* 0x000fe4000fffe0ff */
[----:B------:R-:W2:Y:S01]  /*62d0*/  @P3 LDC.64 R4, c[0x0][0x9a8] ;  /* 0x00026a00ff043b82 */ /* 0x000ea20000000a00 */
[----:B------:R-:W-:Y:S04]  /*62e0*/  @P3 IMAD R0, R60, UR52, RZ ;  /* 0x000000343c003c24 */ /* 0x000fe8000f8e02ff */
[----:B--2---:R-:W-:Y:S05]  /*62f0*/  @P3 IMAD.WIDE R4, R0, 0x4, R4 ;  /* 0x0000000400043825 */ /* 0x004fea00078e0204 */
[----:B-1---5:R1:W5:Y:S02]  /*6300*/  @P3 LDG.E R24, desc[UR4][R4.64] ;  /* 0x0000000404183981 */ /* 0x022364000c1e1900 */
[----:B-1----:R-:W2:Y:S02]  /*6310*/  @!P3 LDC R24, c[0x0][0x9a0] ;  /* 0x00026800ff18bb82 */ /* 0x002ea40000000800 */
.L_x_85:
[----:B-----5:R-:W-:Y:S01]  /*6320*/  FSETP.NEU.AND P3, PT, R27, RZ, PT ;  /* 0x000000ff1b00720b */ /* 0x020fe20003f6d000 */
[----:B------:R-:W1:Y:S01]  /*6330*/  LDCU.128 UR12, c[0x0][0xb90] ;  /* 0x00017200ff0c77ac */ /* 0x000e620008000c00 */
[----:B------:R-:W-:Y:S01]  /*6340*/  SEL R4, RZ, 0xffffffff, P2 ;  /* 0xffffffffff047807 */ /* 0x000fe20001000000 */
[----:B------:R-:W-:Y:S01]  /*6350*/  BSSY B1, `(.L_x_86) ;  /* 0x0000057000017945 */ /* 0x000fe20003800000 */
[----:B------:R-:W-:Y:S01]  /*6360*/  @P1 LOP3.LUT P2, RZ, R71, 0xff, RZ, 0xc0, !PT ;  /* 0x000000ff47ff1812 */ /* 0x000fe2000784c0ff */
[----:B------:R-:W-:Y:S01]  /*6370*/  IMAD.MOV.U32 R90, RZ, RZ, 0x1 ;  /* 0x00000001ff5a7424 */ /* 0x000fe200078e00ff */
[----:B------:R-:W-:Y:S01]  /*6380*/  @P1 SEL R3, RZ, 0xffffffff, P3 ;  /* 0xffffffffff031807 */ /* 0x000fe20001800000 */
[----:B------:R-:W-:Y:S01]  /*6390*/  IMAD.IADD R25, R23, 0x1, R2 ;  /* 0x0000000117197824 */ /* 0x000fe200078e0202 */
[----:B------:R-:W-:Y:S01]  /*63a0*/  LOP3.LUT R67, R67, 0x1, RZ, 0x3c, !PT ;  /* 0x0000000143437812 */ /* 0x000fe200078e3cff */
[----:B------:R-:W3:Y:S01]  /*63b0*/  LDCU UR11, c[0x0][0xba0] ;  /* 0x00017400ff0b77ac */ /* 0x000ee20008000800 */
[----:B------:R-:W-:Y:S01]  /*63c0*/  @P0 SEL R3, R4, R3, !P2 ;  /* 0x0000000304030207 */ /* 0x000fe20005000000 */
[----:B------:R-:W-:Y:S01]  /*63d0*/  IMAD R88, R69, -0x10, R82 ;  /* 0xfffffff045587824 */ /* 0x000fe200078e0252 */
[----:B------:R-:W-:Y:S01]  /*63e0*/  LEA R89, R22, UR49, 0x3 ;  /* 0x0000003116597c11 */ /* 0x000fe2000f8e18ff */
[----:B------:R-:W-:Y:S01]  /*63f0*/  USHF.L.U32 UR8, UR51, 0x7, URZ ;  /* 0x0000000733087899 */ /* 0x000fe200080006ff */
[----:B------:R-:W-:Y:S01]  /*6400*/  @P1 LOP3.LUT R3, R3, 0x1, RZ, 0xc0, !PT ;  /* 0x0000000103031812 */ /* 0x000fe200078ec0ff */
[----:B------:R-:W-:Y:S01]  /*6410*/  IMAD.MOV.U32 R91, RZ, RZ, RZ ;  /* 0x000000ffff5b7224 */ /* 0x000fe200078e00ff */
[----:B------:R-:W-:Y:S02]  /*6420*/  SHF.L.U32 R0, R66, 0x1f, RZ ;  /* 0x0000001f42007819 */ /* 0x000fe400000006ff */
[----:B------:R-:W-:Y:S02]  /*6430*/  CS2R R46, SRZ ;  /* 0x00000000002e7805 */ /* 0x000fe4000001ff00 */
[----:B------:R-:W-:Y:S01]  /*6440*/  ISETP.NE.U32.OR P5, PT, R3, 0x1, !P1 ;  /* 0x000000010300780c */ /* 0x000fe20004fa5470 */
[----:B------:R-:W-:Y:S01]  /*6450*/  IMAD.U32 R85, RZ, RZ, UR8 ;  /* 0x00000008ff557e24 */ /* 0x000fe2000f8e00ff */
[----:B------:R-:W-:Y:S02]  /*6460*/  R2UR UR4, R77 ;  /* 0x000000004d0472ca */ /* 0x000fe400000e0000 */
[----:B------:R-:W-:Y:S02]  /*6470*/  CS2R R44, SRZ ;  /* 0x00000000002c7805 */ /* 0x000fe4000001ff00 */
[----:B------:R-:W-:Y:S02]  /*6480*/  R2UR UR6, R76 ;  /* 0x000000004c0672ca */ /* 0x000fe400000e0000 */
[----:B------:R-:W-:Y:S02]  /*6490*/  CS2R R50, SRZ ;  /* 0x0000000000327805 */ /* 0x000fe4000001ff00 */
[----:B------:R-:W-:Y:S02]  /*64a0*/  R2UR UR10, R78 ;  /* 0x000000004e0a72ca */ /* 0x000fe400000e0000 */
[----:B------:R-:W-:Y:S02]  /*64b0*/  CS2R R48, SRZ ;  /* 0x0000000000307805 */ /* 0x000fe4000001ff00 */
[----:B------:R-:W-:Y:S02]  /*64c0*/  R2UR UR9, R75 ;  /* 0x000000004b0972ca */ /* 0x000fe400000e0000 */
[----:B------:R-:W-:Y:S02]  /*64d0*/  CS2R R54, SRZ ;  /* 0x0000000000367805 */ /* 0x000fe4000001ff00 */
[----:B------:R-:W-:Y:S02]  /*64e0*/  PLOP3.LUT P2, PT, PT, PT, UP1, 0x80, 0x8 ;  /* 0x000000000008781c */ /* 0x000fe40003f4f018 */
[----:B------:R-:W-:Y:S02]  /*64f0*/  CS2R R52, SRZ ;  /* 0x0000000000347805 */ /* 0x000fe4000001ff00 */
[----:B------:R-:W-:Y:S02]  /*6500*/  LOP3.LUT P4, R86, R71, 0xff, RZ, 0xc0, !PT ;  /* 0x000000ff47567812 */ /* 0x000fe4000788c0ff */
[----:B------:R-:W-:Y:S02]  /*6510*/  CS2R R58, SRZ ;  /* 0x00000000003a7805 */ /* 0x000fe4000001ff00 */
[----:B------:R-:W-:Y:S01]  /*6520*/  @P5 SHF.L.U32 R7, R67, 0x1f, RZ ;  /* 0x0000001f43075819 */ /* 0x000fe200000006ff */
[----:B------:R-:W-:Y:S01]  /*6530*/  UIMAD.WIDE.U32 UR4, UR8, UR4, URZ ;  /* 0x00000004080472a5 */ /* 0x000fe2000f8e00ff */
[----:B------:R-:W-:Y:S02]  /*6540*/  SEL R3, RZ, 0xffffffff, P3 ;  /* 0xffffffffff037807 */ /* 0x000fe40001800000 */
[----:B------:R-:W-:Y:S01]  /*6550*/  CS2R R56, SRZ ;  /* 0x0000000000387805 */ /* 0x000fe2000001ff00 */
[----:B------:R-:W4:Y:S01]  /*6560*/  @P5 SYNCS.PHASECHK.TRANS64.TRYWAIT P1, [UR49+0x80], R7 ;  /* 0x00008007ff0055a7 */ /* 0x000f220008021131 */
[----:B------:R-:W-:Y:S01]  /*6570*/  UISETP.NE.AND UP0, UPT, UR10, 0x1, UPT ;  /* 0x000000010a00788c */ /* 0x000fe2000bf05270 */
[----:B------:R-:W-:Y:S01]  /*6580*/  P2R R87, PR, RZ, 0x20 ;  /* 0x00000020ff577803 */ /* 0x000fe20000000000 */
[----:B------:R-:W-:Y:S01]  /*6590*/  USHF.R.U32.HI UR5, URZ, UR6, UR5 ;  /* 0x00000006ff057299 */ /* 0x000fe20008011605 */
[----:B------:R-:W-:Y:S03]  /*65a0*/  @P2 SEL R3, R4, R3, !P4 ;  /* 0x0000000304032207 */ /* 0x000fe60006000000 */
[----:B------:R-:W-:Y:S02]  /*65b0*/  USEL UR5, UR8, UR5, !UP0 ;  /* 0x0000000508057287 */ /* 0x000fe4000c000000 */
[----:B------:R-:W-:Y:S01]  /*65c0*/  UISETP.NE.AND UP0, UPT, UR9, 0x1, UPT ;  /* 0x000000010900788c */ /* 0x000fe2000bf05270 */
[----:B------:R-:W-:Y:S03]  /*65d0*/  LOP3.LUT R3, R3, 0x1, RZ, 0xc0, !PT ;  /* 0x0000000103037812 */ /* 0x000fe600078ec0ff */
[----:B------:R-:W-:Y:S02]  /*65e0*/  IMAD R6, RZ, RZ, -UR5 ;  /* 0x80000005ff067e24 */ /* 0x000fe4000f8e02ff */
[----:B------:R-:W-:Y:S01]  /*65f0*/  IMAD.U32 R84, RZ, RZ, UR5 ;  /* 0x00000005ff547e24 */ /* 0x000fe2000f8e00ff */
[----:B------:R2:W2:Y:S01]  /*6600*/  SYNCS.PHASECHK.TRANS64.TRYWAIT P0, [R89+URZ+0xe0], R0 ;  /* 0x0000e000590075a7 */ /* 0x0004a200080011ff */
[----:B-1----:R-:W-:Y:S01]  /*6610*/  UIMAD.WIDE.U32 UR6, UR5, UR12, URZ ;  /* 0x0000000c050672a5 */ /* 0x002fe2000f8e00ff */
[----:B------:R-:W-:Y:S06]  /*6620*/  IMAD R85, R6, UR10, R85 ;  /* 0x0000000a06557c24 */ /* 0x000fec000f8e0255 */
[----:B------:R-:W-:Y:S02]  /*6630*/  UMOV UR4, UR7 ;  /* 0x0000000700047c82 */ /* 0x000fe40008000000 */
[----:B------:R-:W-:Y:S04]  /*6640*/  USHF.R.U32.HI UR4, URZ, UR13, UR4 ;  /* 0x0000000dff047299 */ /* 0x000fe80008011604 */
[----:B------:R-:W-:Y:S02]  /*6650*/  USEL UR4, UR5, UR4, !UP0 ;  /* 0x0000000405047287 */ /* 0x000fe4000c000000 */
[----:B------:R-:W-:Y:S02]  /*6660*/  UISETP.NE.AND UP0, UPT, UR14, 0x1, UPT ;  /* 0x000000010e00788c */ /* 0x000fe4000bf05270 */
[----:B------:R-:W-:Y:S02]  /*6670*/  UIMAD.WIDE.U32 UR6, UR4, UR15, URZ ;  /* 0x0000000f040672a5 */ /* 0x000fe4000f8e00ff */
[----:B------:R-:W-:Y:S02]  /*6680*/  IMAD.U32 R83, RZ, RZ, UR4 ;  /* 0x00000004ff537e24 */ /* 0x000fe4000f8e00ff */
[----:B------:R-:W-:Y:S01]  /*6690*/  PLOP3.LUT P2, PT, PT, PT, UP0, 0x80, 0x8 ;  /* 0x000000000008781c */ /* 0x000fe20003f4f008 */
[----:B------:R-:W-:Y:S02]  /*66a0*/  IMAD R5, RZ, RZ, -UR4 ;  /* 0x80000004ff057e24 */ /* 0x000fe4000f8e02ff */
[----:B------:R-:W-:Y:S01]  /*66b0*/  UMOV UR6, UR7 ;  /* 0x0000000700067c82 */ /* 0x000fe20008000000 */
[----:B------:R-:W-:Y:S01]  /*66c0*/  IMAD.U32 R81, RZ, RZ, UR4 ;  /* 0x00000004ff517e24 */ /* 0x000fe2000f8e00ff */
[----:B---3--:R-:W-:Y:S01]  /*66d0*/  USHF.R.U32.HI UR6, URZ, UR11, UR6 ;  /* 0x0000000bff067299 */ /* 0x008fe20008011606 */
[----:B------:R-:W-:Y:S05]  /*66e0*/  IMAD R84, R5, UR9, R84 ;  /* 0x0000000905547c24 */ /* 0x000fea000f8e0254 */
[----:B------:R-:W-:Y:S02]  /*66f0*/  SEL R83, R83, UR6, !P2 ;  /* 0x0000000653537c07 */ /* 0x000fe4000d000000 */
[----:B------:R-:W-:Y:S03]  /*6700*/  ISETP.NE.U32.AND P2, PT, R3, 0x1, PT ;  /* 0x000000010300780c */ /* 0x000fe60003f45070 */
[----:B------:R-:W-:Y:S01]  /*6710*/  IMAD.MOV R4, RZ, RZ, -R83 ;  /* 0x000000ffff047224 */ /* 0x000fe200078e0a53 */
[----:B------:R-:W-:Y:S03]  /*6720*/  P2R R92, PR, RZ, 0x4 ;  /* 0x00000004ff5c7803 */ /* 0x000fe60000000000 */
[----:B------:R-:W-:Y:S01]  /*6730*/  IMAD R81, R4, UR14, R81 ;  /* 0x0000000e04517c24 */ /* 0x000fe2000f8e0251 */
[----:B----4-:R-:W-:Y:S01]  /*6740*/  @P5 SEL R90, RZ, 0x1, !P1 ;  /* 0x00000001ff5a5807 */ /* 0x010fe20004800000 */
[----:B------:R-:W-:Y:S06]  /*6750*/  @!P5 BRA `(.L_x_87) ;  /* 0x000000000058d947 */ /* 0x000fec0003800000 */
[----:B------:R-:W-:Y:S01]  /*6760*/  IMAD.MOV.U32 R47, RZ, RZ, RZ ;  /* 0x000000ffff2f7224 */ /* 0x000fe200078e00ff */
[----:B------:R-:W-:Y:S01]  /*6770*/  ISETP.NE.AND P1, PT, R90, RZ, PT ;  /* 0x000000ff5a00720c */ /* 0x000fe20003f25270 */
[----:B------:R-:W-:Y:S01]  /*6780*/  BSSY B0, `(.L_x_88) ;  /* 0x000000c000007945 */ /* 0x000fe20003800000 */
[----:B------:R-:W-:Y:S02]  /*6790*/  CS2R R58, SRZ ;  /* 0x00000000003a7805 */ /* 0x000fe4000001ff00 */
[----:B------:R-:W-:Y:S02]  /*67a0*/  CS2R R56, SRZ ;  /* 0x0000000000387805 */ /* 0x000fe4000001ff00 */
[----:B------:R-:W-:Y:S02]  /*67b0*/  CS2R R54, SRZ ;  /* 0x0000000000367805 */ /* 0x000fe4000001ff00 */
[----:B------:R-:W-:Y:S02]  /*67c0*/  CS2R R52, SRZ ;  /* 0x0000000000347805 */ /* 0x000fe4000001ff00 */
[----:B------:R-:W-:Y:S02]  /*67d0*/  CS2R R50, SRZ ;  /* 0x0000000000327805 */ /* 0x000fe4000001ff00 */
[----:B------:R-:W-:Y:S02]  /*67e0*/  CS2R R48, SRZ ;  /* 0x0000000000307805 */ /* 0x000fe4000001ff00 */
[----:B------:R-:W-:Y:S01]  /*67f0*/  CS2R R44, SRZ ;  /* 0x00000000002c7805 */ /* 0x000fe2000001ff00 */
[----:B------:R-:W-:Y:S06]  /*6800*/  @P1 BRA `(.L_x_89) ;  /* 0x00000000000c1947 */ /* 0x000fec0003800000 */
[----:B------:R-:W-:Y:S04]  /*6810*/  SHF.L.U32 R3, R67, 0x1f, RZ ;  /* 0x0000001f43037819 */ /* 0x000fe800000006ff */
[----:B------:R-:W1:Y:S02]  /*6820*/  SYNCS.PHASECHK.TRANS64.TRYWAIT P1, [UR49+0x80], R3 ;  /* 0x00008003ff0075a7 */ /* 0x000e640008021131 */
[----:B-1----:R-:W-:Y:S05]  /*6830*/  @!P1 BRA `(.L_x_90) ;  /* 0x0000003000989947 */ /* 0x002fea0003800000 */
.L_x_89:
[----:B------:R-:W-:Y:S05]  /*6840*/  BSYNC B0 ;  /* 0x0000000000007941 */ /* 0x000fea0003800000 */
.L_x_88:
[----:B------:R-:W-:Y:S01]  /*6850*/  ISETP.NE.AND P1, PT, R92, RZ, PT ;  /* 0x000000ff5c00720c */ /* 0x000fe20003f25270 */
[----:B------:R-:W-:Y:S11]  /*6860*/  HFMA2 R91, -RZ, RZ, 0, 5.9604644775390625e-08 ;  /* 0x00000001ff5b7431 */ /* 0x000ff600000001ff */
[----:B------:R-:W-:Y:S01]  /*6870*/  @!UPT UIADD3 URZ, UPT, UPT, URZ, URZ, URZ ;  /* 0x000000fffffff290 */ /* 0x000fe2000fffe0ff */
[----:B------:R3:W4:Y:S04]  /*6880*/  @P1 LDS.128 R56, [R68] ;  /* 0x0000000044381984 */ /* 0x0007280000000c00 */
[----:B------:R3:W1:Y:S04]  /*6890*/  @P1 LDS.128 R52, [R82+0x10] ;  /* 0x0000100052341984 */ /* 0x0006680000000c00 */
[----:B------:R3:W1:Y:S04]  /*68a0*/  @P1 LDS.128 R48, [R80+0x20] ;  /* 0x0000200050301984 */ /* 0x0006680000000c00 */
[----:B------:R3:W1:Y:S02]  /*68b0*/  @P1 LDS.128 R44, [R88+0x30] ;  /* 0x00003000582c1984 */ /* 0x0006640000000c00 */
.L_x_87:
[----:B------:R-:W-:Y:S05]  /*68c0*/  BSYNC B1 ;  /* 0x0000000000017941 */ /* 0x000fea0003800000 */
.L_x_86:
[----:B-1----:R-:W-:Y:S04]  /*68d0*/  SHF.R.U32.HI R3, RZ, 0x15, R25 ;  /* 0x00000015ff037819 */ /* 0x002fe80000011619 */
[----:B------:R-:W-:Y:S01]  /*68e0*/  LOP3.LUT P1, RZ, R3, 0x3, R72, 0x48, !PT ;  /* 0x0000000303ff7812 */ /* 0x000fe20007824848 */
[----:B------:R-:W-:Y:S01]  /*68f0*/  @!UPT UIADD3 URZ, UPT, UPT, URZ, URZ, URZ ;  /* 0x000000fffffff290 */ /* 0x000fe2000fffe0ff */
[----:B--2---:R-:W-:Y:S11]  /*6900*/  @P0 BRA `(.L_x_91) ;  /* 0x0000000000080947 */ /* 0x004ff60003800000 */
[----:B------:R-:W1:Y:S02]  /*6910*/  SYNCS.PHASECHK.TRANS64.TRYWAIT P0, [R89+URZ+0xe0], R0 ;  /* 0x0000e000590075a7 */ /* 0x000e6400080011ff */
[----:B-1----:R-:W-:Y:S05]  /*6920*/  @!P0 BRA `(.L_x_92) ;  /* 0x0000003000748947 */ /* 0x002fea0003800000 */
.L_x_91:
[----:B------:R-:W-:Y:S05]  /*6930*/  @!P1 BRA `(.L_x_93) ;  /* 0x0000000000409947 */ /* 0x000fea0003800000 */
[----:B------:R-:W2:Y:S01]  /*6940*/  LDCU.64 UR8, c[0x4][0x70] ;  /* 0x01000e00ff0877ac */ /* 0x000ea20008000a00 */
[----:B------:R-:W-:Y:S01]  /*6950*/  MOV R3, 0x0 ;  /* 0x0000000000037802 */ /* 0x000fe20000000f00 */
[----:B------:R-:W-:Y:S02]  /*6960*/  HFMA2 R12, -RZ, RZ, 0, 5.9604644775390625e-08 ;  /* 0x00000001ff0c7431 */ /* 0x000fe400000001ff */
[----:B------:R-:W-:Y:S02]  /*6970*/  IMAD.MOV.U32 R8, RZ, RZ, 0x192 ;  /* 0x00000192ff087424 */ /* 0x000fe400078e00ff */
[----:B------:R-:W-:Y:S01]  /*6980*/  IMAD.MOV.U32 R13, RZ, RZ, RZ ;  /* 0x000000ffff0d7224 */ /* 0x000fe200078e00ff */
[----:B------:R-:W5:Y:S01]  /*6990*/  LDCU.64 UR6, c[0x4][0x78] ;  /* 0x01000f00ff0677ac */ /* 0x000f620008000a00 */
[----:B------:R-:W1:Y:S01]  /*69a0*/  LDC.64 R2, c[0x4][R3] ;  /* 0x0100000003027b82 */ /* 0x000e620000000a00 */
[----:B------:R-:W3:Y:S01]  /*69b0*/  LDCU.64 UR4, c[0x4][0x10] ;  /* 0x01000200ff0477ac */ /* 0x000ee20008000a00 */
[----:B--2---:R-:W-:Y:S01]  /*69c0*/  MOV R5, UR9 ;  /* 0x0000000900057c02 */ /* 0x004fe20008000f00 */
[----:B------:R-:W-:Y:S01]  /*69d0*/  IMAD.U32 R4, RZ, RZ, UR8 ;  /* 0x00000008ff047e24 */ /* 0x000fe2000f8e00ff */
[----:B-----5:R-:W-:Y:S01]  /*69e0*/  MOV R7, UR7 ;  /* 0x0000000700077c02 */ /* 0x020fe20008000f00 */
[----:B------:R-:W-:Y:S01]  /*69f0*/  IMAD.U32 R6, RZ, RZ, UR6 ;  /* 0x00000006ff067e24 */ /* 0x000fe2000f8e00ff */
[----:B---3--:R-:W-:Y:S01]  /*6a00*/  MOV R11, UR5 ;  /* 0x00000005000b7c02 */ /* 0x008fe20008000f00 */
[----:B------:R-:W-:Y:S02]  /*6a10*/  IMAD.U32 R10, RZ, RZ, UR4 ;  /* 0x00000004ff0a7e24 */ /* 0x000fe4000f8e00ff */
[----:B------:R-:W-:Y:S07]  /*6a20*/  LEPC R20, `(.L_x_93) ;  /* 0x000000001014794e */ /* 0x000fee0000000000 */
[----:B-1--4-:R-:W-:Y:S05]  /*6a30*/  CALL.ABS.NOINC R2 ;  /* 0x0000000002007343 */ /* 0x012fea0003c00000 */
.L_x_93:
[----:B----4-:R-:W-:Y:S01]  /*6a40*/  LOP3.LUT R20, R56, 0xffffe000, RZ, 0xc0, !PT ;  /* 0xffffe00038147812 */ /* 0x010fe200078ec0ff */
[----:B------:R-:W-:Y:S05]  /*6a50*/  WARPSYNC.ALL ;  /* 0x0000000000007948 */ /* 0x000fea0003800000 */
[----:B------:R-:W-:Y:S01]  /*6a60*/  R2UR UR4, R25 ;  /* 0x00000000190472ca */ /* 0x000fe200000e0000 */
[----:B------:R-:W-:Y:S01]  /*6a70*/  BSSY.RECONVERGENT B0, `(.L_x_94) ;  /* 0x000005b000007945 */ /* 0x000fe20003800200 */
[----:B------:R-:W-:Y:S02]  /*6a80*/  LOP3.LUT R21, R57, 0xffffe000, RZ, 0xc0, !PT ;  /* 0xffffe00039157812 */ /* 0x000fe400078ec0ff */
[----:B------:R-:W-:Y:S02]  /*6a90*/  LOP3.LUT R26, R58, 0xffffe000, RZ, 0xc0, !PT ;  /* 0xffffe0003a1a7812 */ /* 0x000fe400078ec0ff */
[----:B------:R-:W-:Y:S02]  /*6aa0*/  LOP3.LUT R33, R52, 0xffffe000, RZ, 0xc0, !PT ;  /* 0xffffe00034217812 */ /* 0x000fe400078ec0ff */
[----:B------:R-:W-:Y:S05]  /*6ab0*/  ISETP.NE.AND P0, PT, R70, RZ, PT ;  /* 0x000000ff4600720c */ /* 0x000fea0003f05270 */
[----:B------:R-:W1:Y:S02]  /*6ac0*/  LDTM.x16 R4, tmem[UR4] ;  /* 0x00000004000479ee */ /* 0x000e640008240000 */
[C---:B-1----:R-:W-:Y:S01]  /*6ad0*/  FMUL R0, R24.reuse, R4 ;  /* 0x0000000418007220 */ /* 0x042fe20000400000 */
[C---:B------:R-:W-:Y:S01]  /*6ae0*/  FMUL R2, R24.reuse, R5 ;  /* 0x0000000518027220 */ /* 0x040fe20000400000 */
[C---:B------:R-:W-:Y:S01]  /*6af0*/  FMUL R3, R24.reuse, R6 ;  /* 0x0000000618037220 */ /* 0x040fe20000400000 */
[----:B------:R-:W-:Y:S01]  /*6b00*/  FMUL R7, R24, R7 ;  /* 0x0000000718077220 */ /* 0x000fe20000400000 */
[----:B------:R-:W-:Y:S01]  /*6b10*/  FFMA R28, R27, R20, R0 ;  /* 0x000000141b1c7223 */ /* 0x000fe20000000000 */
[----:B------:R-:W-:Y:S01]  /*6b20*/  LOP3.LUT R20, R59, 0xffffe000, RZ, 0xc0, !PT ;  /* 0xffffe0003b147812 */ /* 0x000fe200078ec0ff */
[C---:B------:R-:W-:Y:S01]  /*6b30*/  FFMA R29, R27.reuse, R21, R2 ;  /* 0x000000151b1d7223 */ /* 0x040fe20000000002 */
[----:B------:R-:W-:Y:S01]  /*6b40*/  LOP3.LUT R21, R54, 0xffffe000, RZ, 0xc0, !PT ;  /* 0xffffe00036157812 */ /* 0x000fe200078ec0ff */
[----:B------:R-:W-:Y:S01]  /*6b50*/  FFMA R30, R27, R26, R3 ;  /* 0x0000001a1b1e7223 */ /* 0x000fe20000000003 */
[----:B------:R-:W-:Y:S01]  /*6b60*/  LOP3.LUT R26, R53, 0xffffe000, RZ, 0xc0, !PT ;  /* 0xffffe000351a7812 */ /* 0x000fe200078ec0ff */
[----:B------:R-:W-:Y:S01]  /*6b70*/  FFMA R31, R27, R20, R7 ;  /* 0x000000141b1f7223 */ /* 0x000fe20000000007 */
[----:B------:R-:W-:Y:S01]  /*6b80*/  LOP3.LUT R20, R55, 0xffffe000, RZ, 0xc0, !PT ;  /* 0xffffe00037147812 */ /* 0x000fe200078ec0ff */
[C---:B------:R-:W-:Y:S01]  /*6b90*/  FMUL R4, R24.reuse, R8 ;  /* 0x0000000818047220 */ /* 0x040fe20000400000 */
[----:B------:R-:W-:Y:S01]  /*6ba0*/  F2FP.TF32.F32.PACK_B R28, R28 ;  /* 0x0000001cff1c723e */ /* 0x000fe200024050ff */
[C---:B------:R-:W-:Y:S01]  /*6bb0*/  FMUL R5, R24.reuse, R9 ;  /* 0x0000000918057220 */ /* 0x040fe20000400000 */
[----:B------:R-:W-:Y:S01]  /*6bc0*/  F2FP.TF32.F32.PACK_B R29, R29 ;  /* 0x0000001dff1d723e */ /* 0x000fe200024050ff */
[C---:B------:R-:W-:Y:S01]  /*6bd0*/  FMUL R6, R24.reuse, R10 ;  /* 0x0000000a18067220 */ /* 0x040fe20000400000 */
[----:B------:R-:W-:Y:S01]  /*6be0*/  FMUL R11, R24, R11 ;  /* 0x0000000b180b7220 */ /* 0x000fe20000400000 */
[----:B------:R-:W-:Y:S01]  /*6bf0*/  F2FP.TF32.F32.PACK_B R30, R30 ;  /* 0x0000001eff1e723e */ /* 0x000fe200024050ff */
[C---:B------:R-:W-:Y:S01]  /*6c00*/  FFMA R4, R27.reuse, R33, R4 ;  /* 0x000000211b047223 */ /* 0x040fe20000000004 */
[----:B------:R-:W-:Y:S01]  /*6c10*/  F2FP.TF32.F32.PACK_B R31, R31 ;  /* 0x0000001fff1f723e */ /* 0x000fe200024050ff */
[C---:B------:R-:W-:Y:S01]  /*6c20*/  FFMA R5, R27.reuse, R26, R5 ;  /* 0x0000001a1b057223 */ /* 0x040fe20000000005 */
[C---:B------:R-:W-:Y:S01]  /*6c30*/  FFMA R6, R27.reuse, R21, R6 ;  /* 0x000000151b067223 */ /* 0x040fe20000000006 */
[----:B------:R-:W-:Y:S01]  /*6c40*/  FFMA R7, R27, R20, R11 ;  /* 0x000000141b077223 */ /* 0x000fe2000000000b */
[----:B------:R-:W-:Y:S01]  /*6c50*/  LOP3.LUT R33, R48, 0xffffe000, RZ, 0xc0, !PT ;  /* 0xffffe00030217812 */ /* 0x000fe200078ec0ff */
[----:B------:R1:W-:Y:S01]  /*6c60*/  STS.128 [R68], R28 ;  /* 0x0000001c44007388 */ /* 0x0003e20000000c00 */
[----:B------:R-:W-:Y:S01]  /*6c70*/  LOP3.LUT R26, R49, 0xffffe000, RZ, 0xc0, !PT ;  /* 0xffffe000311a7812 */ /* 0x000fe200078ec0ff */
[C---:B------:R-:W-:Y:S01]  /*6c80*/  FMUL R8, R24.reuse, R12 ;  /* 0x0000000c18087220 */ /* 0x040fe20000400000 */
[----:B------:R-:W-:Y:S01]  /*6c90*/  FMUL R9, R24, R13 ;  /* 0x0000000d18097220 */ /* 0x000fe20000400000 */
[----:B------:R-:W-:Y:S01]  /*6ca0*/  LOP3.LUT R21, R50, 0xffffe000, RZ, 0xc0, !PT ;  /* 0xffffe00032157812 */ /* 0x000fe200078ec0ff */
[C---:B------:R-:W-:Y:S01]  /*6cb0*/  FMUL R10, R24.reuse, R14 ;  /* 0x0000000e180a7220 */ /* 0x040fe20000400000 */
[----:B------:R-:W-:Y:S01]  /*6cc0*/  LOP3.LUT R20, R51, 0xffffe000, RZ, 0xc0, !PT ;  /* 0xffffe00033147812 */ /* 0x000fe200078ec0ff */
[----:B------:R-:W-:Y:S01]  /*6cd0*/  FMUL R15, R24, R15 ;  /* 0x0000000f180f7220 */ /* 0x000fe20000400000 */
[----:B------:R-:W-:Y:S01]  /*6ce0*/  F2FP.TF32.F32.PACK_B R4, R4 ;  /* 0x00000004ff04723e */ /* 0x000fe200024050ff */
[C---:B------:R-:W-:Y:S01]  /*6cf0*/  FFMA R8, R27.reuse, R33, R8 ;  /* 0x000000211b087223 */ /* 0x040fe20000000008 */
[----:B------:R-:W-:Y:S01]  /*6d00*/  F2FP.TF32.F32.PACK_B R5, R5 ;  /* 0x00000005ff05723e */ /* 0x000fe200024050ff */
[C---:B------:R-:W-:Y:S01]  /*6d10*/  FFMA R9, R27.reuse, R26, R9 ;  /* 0x0000001a1b097223 */ /* 0x040fe20000000009 */
[----:B------:R-:W-:Y:S01]  /*6d20*/  F2FP.TF32.F32.PACK_B R6, R6 ;  /* 0x00000006ff06723e */ /* 0x000fe200024050ff */
[C---:B------:R-:W-:Y:S01]  /*6d30*/  FFMA R10, R27.reuse, R21, R10 ;  /* 0x000000151b0a7223 */ /* 0x040fe2000000000a */
[----:B------:R-:W-:Y:S01]  /*6d40*/  F2FP.TF32.F32.PACK_B R7, R7 ;  /* 0x00000007ff07723e */ /* 0x000fe200024050ff */
[----:B------:R-:W-:Y:S01]  /*6d50*/  FFMA R11, R27, R20, R15 ;  /* 0x000000141b0b7223 */ /* 0x000fe2000000000f */
[----:B------:R-:W-:Y:S01]  /*6d60*/  LOP3.LUT R33, R44, 0xffffe000, RZ, 0xc0, !PT ;  /* 0xffffe0002c217812 */ /* 0x000fe200078ec0ff */
[C---:B------:R-:W-:Y:S01]  /*6d70*/  FMUL R12, R24.reuse, R16 ;  /* 0x00000010180c7220 */ /* 0x040fe20000400000 */
[----:B------:R-:W-:Y:S01]  /*6d80*/  LOP3.LUT R26, R45, 0xffffe000, RZ, 0xc0, !PT ;  /* 0xffffe0002d1a7812 */ /* 0x000fe200078ec0ff */
[----:B------:R1:W-:Y:S01]  /*6d90*/  STS.128 [R82+0x10], R4 ;  /* 0x0000100452007388 */ /* 0x0003e20000000c00 */
        /* <DEDUP_REMOVED lines=13> */
[----:B------:R-:W-:Y:S02]  /*6e70*/  F2FP.TF32.F32.PACK_B R12, R12 ;  /* 0x0000000cff0c723e */ /* 0x000fe400024050ff */
[----:B------:R-:W-:Y:S01]  /*6e80*/  F2FP.TF32.F32.PACK_B R13, R13 ;  /* 0x0000000dff0d723e */ /* 0x000fe200024050ff */
[----:B------:R1:W-:Y:S01]  /*6e90*/  STS.128 [R80+0x20], R8 ;  /* 0x0000200850007388 */ /* 0x0003e20000000c00 */
[----:B------:R-:W-:Y:S02]  /*6ea0*/  F2FP.TF32.F32.PACK_B R14, R14 ;  /* 0x0000000eff0e723e */ /* 0x000fe400024050ff */
[----:B------:R-:W-:Y:S05]  /*6eb0*/  F2FP.TF32.F32.PACK_B R15, R15 ;  /* 0x0000000fff0f723e */ /* 0x000fea00024050ff */
[----:B------:R1:W-:Y:S01]  /*6ec0*/  STS.128 [R88+0x30], R12 ;  /* 0x0000300c58007388 */ /* 0x0003e20000000c00 */
[----:B------:R-:W-:Y:S01]  /*6ed0*/  @!PT LDS RZ, [RZ] ;  /* 0x00000000fffff984 */ /* 0x000fe20000000800 */
[----:B------:R-:W-:Y:S01]  /*6ee0*/  @!PT LDS RZ, [RZ] ;  /* 0x00000000fffff984 */ /* 0x000fe20000000800 */
[----:B------:R-:W-:Y:S01]  /*6ef0*/  @!PT LDS RZ, [RZ] ;  /* 0x00000000fffff984 */ /* 0x000fe20000000800 */
[----:B------:R-:W-:Y:S01]  /*6f00*/  @!PT LDS RZ, [RZ] ;  /* 0x00000000fffff984 */ /* 0x000fe20000000800 */
[----:B------:R2:W-:Y:S07]  /*6f10*/  MEMBAR.ALL.CTA ;  /* 0x0000000000007992 */ /* 0x0005ee0000008000 */
[----:B--2---:R-:W2:Y:S02]  /*6f20*/  FENCE.VIEW.ASYNC.S ;  /* 0x00000000000073c6 */ /* 0x004ea40000000000 */
[----:B--2---:R-:W-:Y:S06]  /*6f30*/  BAR.SYNC.DEFER_BLOCKING 0x1, 0x80 ;  /* 0x0042000000007b1d */ /* 0x004fec0000010000 */
[----:B------:R-:W-:Y:S05]  /*6f40*/  @P0 BRA `(.L_x_95) ;  /* 0x0000000000340947 */ /* 0x000fea0003800000 */
[----:B------:R-:W2:Y:S01]  /*6f50*/  LDCU.64 UR6, c[0x0][0x348] ;  /* 0x00006900ff0677ac */ /* 0x000ea20008000a00 */
[----:B------:R-:W-:Y:S02]  /*6f60*/  R2UR UR42, R85 ;  /* 0x00000000552a72ca */ /* 0x000fe400000e0000 */
[----:B------:R-:W-:Y:S01]  /*6f70*/  R2UR UR43, R84 ;  /* 0x00000000542b72ca */ /* 0x000fe200000e0000 */
[----:B------:R-:W-:Y:S01]  /*6f80*/  UIADD3 UR4, UPT, UPT, UR49, 0x200, URZ ;  /* 0x0000020031047890 */ /* 0x000fe2000fffe0ff */
[----:B------:R-:W-:Y:S02]  /*6f90*/  R2UR UR44, R81 ;  /* 0x00000000512c72ca */ /* 0x000fe400000e0000 */
[----:B------:R-:W-:Y:S03]  /*6fa0*/  R2UR UR45, R83 ;  /* 0x00000000532d72ca */ /* 0x000fe600000e0000 */
[----:B------:R-:W-:Y:S05]  /*6fb0*/  IMAD.U32 R62, RZ, RZ, UR4 ;  /* 0x00000004ff3e7e24 */ /* 0x000fea000f8e00ff */
[----:B------:R-:W-:Y:S01]  /*6fc0*/  R2UR UR40, R62 ;  /* 0x000000003e2872ca */ /* 0x000fe200000e0000 */
[----:B--2---:R-:W-:Y:S04]  /*6fd0*/  UIADD3 UR4, UP0, UPT, UR6, 0x780, URZ ;  /* 0x0000078006047890 */ /* 0x004fe8000ff1e0ff */
[----:B------:R-:W-:Y:S09]  /*6fe0*/  UIADD3.X UR5, UPT, UPT, URZ, UR7, URZ, UP0, !UPT ;  /* 0x00000007ff057290 */ /* 0x000ff200087fe4ff */
[----:B------:R2:W-:Y:S01]  /*6ff0*/  UTMASTG.5D.IM2COL [UR40], [UR4] ;  /* 0x00000028040073b5 */ /* 0x0005e20008060000 */
[----:B------:R0:W-:Y:S01]  /*7000*/  UTMACMDFLUSH ;  /* 0x00000000000079b7 */ /* 0x0001e20000000000 */
[----:B--2---:R-:W-:Y:S04]  /*7010*/  DEPBAR.LE SB0, 0x1 ;  /* 0x000080400000791a */ /* 0x004fe80000000000 */
.L_x_95:
[----:B------:R-:W-:Y:S05]  /*7020*/  BSYNC.RECONVERGENT B0 ;  /* 0x0000000000007941 */ /* 0x000fea0003800200 */
.L_x_94:
[----:B------:R-:W-:Y:S01]  /*7030*/  BAR.SYNC.DEFER_BLOCKING 0x1, 0x80 ;  /* 0x0042000000007b1d */ /* 0x000fe20000010000 */
[----:B------:R-:W-:Y:S01]  /*7040*/  ISETP.NE.AND P1, PT, R87, RZ, PT ;  /* 0x000000ff5700720c */ /* 0x000fe20003f25270 */
[----:B------:R-:W-:Y:S01]  /*7050*/  UISETP.NE.AND UP0, UPT, UR53, URZ, UPT ;  /* 0x000000ff3500728c */ /* 0x000fe2000bf05270 */
[----:B------:R-:W-:Y:S11]  /*7060*/  LEA R3, R91, UR49, 0x3 ;  /* 0x000000315b037c11 */ /* 0x000ff6000f8e18ff */
[----:B-1----:R-:W-:Y:S01]  /*7070*/  @P1 SHF.L.U32 R4, R67, 0x1f, RZ ;  /* 0x0000001f43041819 */ /* 0x002fe200000006ff */
[----:B------:R-:W-:Y:S06]  /*7080*/  BRA.U !UP0, `(.L_x_96) ;  /* 0x0000000108247547 */ /* 0x000fec000b800000 */
[----:B------:R-:W1:Y:S01]  /*7090*/  S2R R0, SR_CgaCtaId ;  /* 0x0000000000007919 */ /* 0x000e620000008800 */
[----:B------:R-:W-:Y:S01]  /*70a0*/  IMAD.U32 R2, RZ, RZ, UR50 ;  /* 0x00000032ff027e24 */ /* 0x000fe2000f8e00ff */
[----:B------:R-:W-:Y:S04]  /*70b0*/  UIADD3 UR4, UPT, UPT, UR50, 0x1, URZ ;  /* 0x0000000132047890 */ /* 0x000fe8000fffe0ff */
[----:B------:R-:W-:Y:S01]  /*70c0*/  @P1 LEA R2, R2, UR49, 0x3 ;  /* 0x0000003102021c11 */ /* 0x000fe2000f8e18ff */
[----:B------:R-:W-:Y:S04]  /*70d0*/  UISETP.NE.AND UP0, UPT, UR4, 0x4, UPT ;  /* 0x000000040400788c */ /* 0x000fe8000bf05270 */
[----:B------:R-:W-:Y:S01]  /*70e0*/  @P1 VIADD R5, R2, 0xa0 ;  /* 0x000000a002051836 */ /* 0x000fe20000000000 */
[----:B------:R-:W-:Y:S04]  /*70f0*/  USEL UR50, UR4, URZ, UP0 ;  /* 0x000000ff04327287 */ /* 0x000fe80008000000 */
[----:B-1----:R-:W-:Y:S04]  /*7100*/  @P1 PRMT R0, R0, 0x654, R5 ;  /* 0x0000065400001816 */ /* 0x002fe80000000005 */
[----:B------:R1:W-:Y:S04]  /*7110*/  @P1 SYNCS.ARRIVE.TRANS64.RED.A1T0 RZ, [R0+URZ], RZ ;  /* 0x000000ff00ff19a7 */ /* 0x0003e800081004ff */
.L_x_96:
[----:B------:R-:W2:Y:S01]  /*7120*/  @P1 SYNCS.PHASECHK.TRANS64.TRYWAIT P0, [R3+URZ+0x80], R4 ;  /* 0x00008004030015a7 */ /* 0x000ea200080011ff */
[----:B------:R-:W-:Y:S01]  /*7130*/  BSSY B1, `(.L_x_97) ;  /* 0x0000016000017945 */ /* 0x000fe20003800000 */
[----:B--2---:R-:W-:Y:S03]  /*7140*/  @P1 SEL R90, RZ, 0x1, !P0 ;  /* 0x00000001ff5a1807 */ /* 0x004fe60004000000 */
[----:B------:R-:W-:Y:S05]  /*7150*/  @!P1 BRA `(.L_x_98) ;  /* 0x00000000004c9947 */ /* 0x000fea0003800000 */
[----:B------:R-:W-:Y:S01]  /*7160*/  ISETP.NE.AND P0, PT, R90, RZ, PT ;  /* 0x000000ff5a00720c */ /* 0x000fe20003f05270 */
[----:B------:R-:W-:Y:S01]  /*7170*/  BSSY B0, `(.L_x_99) ;  /* 0x000000b000007945 */ /* 0x000fe20003800000 */
[----:B------:R-:W-:Y:S11]  /*7180*/  ISETP.NE.AND P1, PT, R92, RZ, PT ;  /* 0x000000ff5c00720c */ /* 0x000ff60003f25270 */
[----:B------:R-:W-:Y:S02]  /*7190*/  @!UPT UIADD3 URZ, UPT, UPT, URZ, URZ, URZ ;  /* 0x000000fffffff290 */ /* 0x000fe4000fffe0ff */
[C---:B------:R-:W-:Y:S01]  /*71a0*/  @P1 IMAD R6, R91.reuse, 0x2000, R68 ;  /* 0x000020005b061824 */ /* 0x040fe200078e0244 */
[C---:B------:R-:W-:Y:S01]  /*71b0*/  @P1 LEA R4, R91.reuse, R80, 0xd ;  /* 0x000000505b041211 */ /* 0x040fe200078e68ff */
[C---:B------:R-:W-:Y:S02]  /*71c0*/  @P1 IMAD R5, R91.reuse, 0x2000, R82 ;  /* 0x000020005b051824 */ /* 0x040fe400078e0252 */
[----:B------:R-:W-:Y:S01]  /*71d0*/  @P1 IMAD R2, R91, 0x2000, R88 ;  /* 0x000020005b021824 */ /* 0x000fe200078e0258 */
[----:B------:R-:W-:Y:S06]  /*71e0*/  @P0 BRA `(.L_x_100) ;  /* 0x00000000000c0947 */ /* 0x000fec0003800000 */
[----:B-1----:R-:W-:Y:S04]  /*71f0*/  SHF.L.U32 R0, R67, 0x1f, RZ ;  /* 0x0000001f43007819 */ /* 0x002fe800000006ff */
[----:B------:R-:W1:Y:S02]  /*7200*/  SYNCS.PHASECHK.TRANS64.TRYWAIT P0, [R3+URZ+0x80], R0 ;  /* 0x00008000030075a7 */ /* 0x000e6400080011ff */
[----:B-1----:R-:W-:Y:S05]  /*7210*/  @!P0 BRA `(.L_x_101) ;  /* 0x00000028004c8947 */ /* 0x002fea0003800000 */
.L_x_100:
[----:B------:R-:W-:Y:S05]  /*7220*/  BSYNC B0 ;  /* 0x0000000000007941 */ /* 0x000fea0003800000 */
.L_x_99:
[----:B------:R-:W-:Y:S02]  /*7230*/  ISETP.NE.AND P0, PT, R92, RZ, PT ;  /* 0x000000ff5c00720c */ /* 0x000fe40003f05270 */
[----:B------:R-:W-:Y:S11]  /*7240*/  IADD3 R91, PT, PT, R91, 0x1, RZ ;  /* 0x000000015b5b7810 */ /* 0x000ff60007ffe0ff */
[----:B------:R2:W4:Y:S04]  /*7250*/  @P0 LDS.128 R56, [R6] ;  /* 0x0000000006380984 */ /* 0x0005280000000c00 */
[----:B------:R2:W1:Y:S04]  /*7260*/  @P0 LDS.128 R52, [R5+0x10] ;  /* 0x0000100005340984 */ /* 0x0004680000000c00 */
[----:B------:R2:W1:Y:S04]  /*7270*/  @P0 LDS.128 R48, [R4+0x20] ;  /* 0x0000200004300984 */ /* 0x0004680000000c00 */
[----:B------:R2:W1:Y:S02]  /*7280*/  @P0 LDS.128 R44, [R2+0x30] ;  /* 0x00003000022c0984 */ /* 0x0004640000000c00 */
.L_x_98:
[----:B------:R-:W-:Y:S05]  /*7290*/  BSYNC B1 ;  /* 0x0000000000017941 */ /* 0x000fea0003800000 */
.L_x_97:
[----:B-1----:R-:W-:Y:S05]  /*72a0*/  VIADD R3, R25, 0x10 ;  /* 0x0000001019037836 */ /* 0x002fea0000000000 */
[----:B------:R-:W-:Y:S04]  /*72b0*/  SHF.R.U32.HI R3, RZ, 0x15, R3 ;  /* 0x00000015ff037819 */ /* 0x000fe80000011603 */
[----:B------:R-:W-:Y:S11]  /*72c0*/  LOP3.LUT P0, RZ, R3, 0x3, R72, 0x48, !PT ;  /* 0x0000000303ff7812 */ /* 0x000ff60007804848 */
[----:B------:R-:W-:Y:S02]  /*72d0*/  @!UPT UIADD3 URZ, UPT, UPT, URZ, URZ, URZ ;  /* 0x000000fffffff290 */ /* 0x000fe4000fffe0ff */
[----:B------:R-:W-:Y:S05]  /*72e0*/  @!P0 BRA `(.L_x_102) ;  /* 0x0000000000408947 */ /* 0x000fea0003800000 */
[----:B------:R-:W1:Y:S01]  /*72f0*/  LDCU.64 UR8, c[0x4][0x70] ;  /* 0x01000e00ff0877ac */ /* 0x000e620008000a00 */
[----:B------:R-:W-:Y:S01]  /*7300*/  MOV R3, 0x0 ;  /* 0x0000000000037802 */ /* 0x000fe20000000f00 */
[----:B------:R-:W-:Y:S02]  /*7310*/  HFMA2 R12, -RZ, RZ, 0, 5.9604644775390625e-08 ;  /* 0x00000001ff0c7431 */ /* 0x000fe400000001ff */
[----:B------:R-:W-:Y:S02]  /*7320*/  IMAD.MOV.U32 R8, RZ, RZ, 0x192 ;  /* 0x00000192ff087424 */ /* 0x000fe400078e00ff */
[----:B------:R-:W-:Y:S01]  /*7330*/  IMAD.MOV.U32 R13, RZ, RZ, RZ ;  /* 0x000000ffff0d7224 */ /* 0x000fe200078e00ff */
[----:B------:R-:W5:Y:S01]  /*7340*/  LDCU.64 UR6, c[0x4][0x78] ;  /* 0x01000f00ff0677ac */ /* 0x000f620008000a00 */
[----:B--2---:R-:W2:Y:S01]  /*7350*/  LDC.64 R2, c[0x4][R3] ;  /* 0x0100000003027b82 */ /* 0x004ea20000000a00 */
[----:B------:R-:W3:Y:S01]  /*7360*/  LDCU.64 UR4, c[0x4][0x10] ;  /* 0x01000200ff0477ac */ /* 0x000ee20008000a00 */
[----:B-1----:R-:W-:Y:S01]  /*7370*/  MOV R5, UR9 ;  /* 0x0000000900057c02 */ /* 0x002fe20008000f00 */
[----:B------:R-:W-:Y:S01]  /*7380*/  IMAD.U32 R4, RZ, RZ, UR8 ;  /* 0x00000008ff047e24 */ /* 0x000fe2000f8e00ff */
[----:B-----5:R-:W-:Y:S01]  /*7390*/  MOV R7, UR7 ;  /* 0x0000000700077c02 */ /* 0x020fe20008000f00 */
[----:B------:R-:W-:Y:S01]  /*73a0*/  IMAD.U32 R6, RZ, RZ, UR6 ;  /* 0x00000006ff067e24 */ /* 0x000fe2000f8e00ff */
[----:B---3--:R-:W-:Y:S01]  /*73b0*/  MOV R11, UR5 ;  /* 0x00000005000b7c02 */ /* 0x008fe20008000f00 */
[----:B------:R-:W-:Y:S02]  /*73c0*/  IMAD.U32 R10, RZ, RZ, UR4 ;  /* 0x00000004ff0a7e24 */ /* 0x000fe4000f8e00ff */
[----:B------:R-:W-:Y:S07]  /*73d0*/  LEPC R20, `(.L_x_102) ;  /* 0x000000001014794e */ /* 0x000fee0000000000 */
[----:B--2-4-:R-:W-:Y:S05]  /*73e0*/  CALL.ABS.NOINC R2 ;  /* 0x0000000002007343 */ /* 0x014fea0003c00000 */
.L_x_102:
[----:B----4-:R-:W-:Y:S01]  /*73f0*/  LOP3.LUT R20, R56, 0xffffe000, RZ, 0xc0, !PT ;  /* 0xffffe00038147812 */ /* 0x010fe200078ec0ff */
[----:B------:R-:W-:Y:S05]  /*7400*/  WARPSYNC.ALL ;  /* 0x0000000000007948 */ /* 0x000fea0003800000 */
[----:B------:R-:W-:Y:S01]  /*7410*/  R2UR UR4, R25 ;  /* 0x00000000190472ca */ /* 0x000fe200000e0000 */
[----:B------:R-:W1:Y:S01]  /*7420*/  S2R R93, SR_CgaCtaId ;  /* 0x00000000005d7919 */ /* 0x000e620000008800 */
[----:B------:R-:W-:Y:S01]  /*7430*/  LOP3.LUT R21, R57, 0xffffe000, RZ, 0xc0, !PT ;  /* 0xffffe00039157812 */ /* 0x000fe200078ec0ff */
[----:B------:R-:W-:Y:S01]  /*7440*/  IMAD.U32 R40, RZ, RZ, UR50 ;  /* 0x00000032ff287e24 */ /* 0x000fe2000f8e00ff */
[----:B------:R-:W-:Y:S01]  /*7450*/  LOP3.LUT R41, R58, 0xffffe000, RZ, 0xc0, !PT ;  /* 0xffffe0003a297812 */ /* 0x000fe200078ec0ff */
[----:B------:R-:W-:Y:S01]  /*7460*/  BSSY.RECONVERGENT B0, `(.L_x_103) ;  /* 0x000005e000007945 */ /* 0x000fe20003800200 */
[----:B------:R-:W-:Y:S02]  /*7470*/  LOP3.LUT R26, R48, 0xffffe000, RZ, 0xc0, !PT ;  /* 0xffffe000301a7812 */ /* 0x000fe400078ec0ff */
[----:B------:R-:W-:Y:S02]  /*7480*/  ISETP.NE.AND P6, PT, R87, RZ, PT ;  /* 0x000000ff5700720c */ /* 0x000fe40003fc5270 */
[----:B------:R-:W-:Y:S03]  /*7490*/  ISETP.NE.AND P0, PT, R70, RZ, PT ;  /* 0x000000ff4600720c */ /* 0x000fe60003f05270 */
[----:B--2---:R-:W2:Y:S08]  /*74a0*/  LDTM.x16 R4, tmem[UR4+0x10] ;  /* 0x00001004000479ee */ /* 0x004eb00008240000 */
[----:B------:R-:W-:Y:S01]  /*74b0*/  @P6 LEA R40, R40, UR49, 0x3 ;  /* 0x0000003128286c11 */ /* 0x000fe2000f8e18ff */
[C---:B--2---:R-:W-:Y:S01]  /*74c0*/  FMUL R0, R24.reuse, R4 ;  /* 0x0000000418007220 */ /* 0x044fe20000400000 */
[C---:B------:R-:W-:Y:S01]  /*74d0*/  FMUL R2, R24.reuse, R5 ;  /* 0x0000000518027220 */ /* 0x040fe20000400000 */
[C---:B------:R-:W-:Y:S01]  /*74e0*/  FMUL R3, R24.reuse, R10 ;  /* 0x0000000a18037220 */ /* 0x040fe20000400000 */
[----:B------:R-:W-:Y:S01]  /*74f0*/  FMUL R4, R24, R11 ;  /* 0x0000000b18047220 */ /* 0x000fe20000400000 */
[C---:B------:R-:W-:Y:S01]  /*7500*/  FFMA R28, R27.reuse, R20, R0 ;  /* 0x000000141b1c7223 */ /* 0x040fe20000000000 */
[----:B------:R-:W-:Y:S01]  /*7510*/  LOP3.LUT R20, R52, 0xffffe000, RZ, 0xc0, !PT ;  /* 0xffffe00034147812 */ /* 0x000fe200078ec0ff */
[----:B------:R-:W-:Y:S01]  /*7520*/  FFMA R29, R27, R21, R2 ;  /* 0x000000151b1d7223 */ /* 0x000fe20000000002 */
[----:B------:R-:W-:Y:S01]  /*7530*/  LOP3.LUT R21, R59, 0xffffe000, RZ, 0xc0, !PT ;  /* 0xffffe0003b157812 */ /* 0x000fe200078ec0ff */
[C---:B------:R-:W-:Y:S01]  /*7540*/  FMUL R0, R24.reuse, R6 ;  /* 0x0000000618007220 */ /* 0x040fe20000400000 */
[----:B------:R-:W-:Y:S01]  /*7550*/  F2FP.TF32.F32.PACK_B R28, R28 ;  /* 0x0000001cff1c723e */ /* 0x000fe200024050ff */
[C---:B------:R-:W-:Y:S01]  /*7560*/  FMUL R2, R24.reuse, R7 ;  /* 0x0000000718027220 */ /* 0x040fe20000400000 */
[----:B------:R-:W-:Y:S01]  /*7570*/  F2FP.TF32.F32.PACK_B R29, R29 ;  /* 0x0000001dff1d723e */ /* 0x000fe200024050ff */
[----:B------:R-:W-:Y:S01]  /*7580*/  FFMA R30, R27, R41, R0 ;  /* 0x000000291b1e7223 */ /* 0x000fe20000000000 */
[----:B------:R-:W-:Y:S01]  /*7590*/  LOP3.LUT R41, R55, 0xffffe000, RZ, 0xc0, !PT ;  /* 0xffffe00037297812 */ /* 0x000fe200078ec0ff */
[----:B------:R-:W-:Y:S01]  /*75a0*/  FFMA R31, R27, R21, R2 ;  /* 0x000000151b1f7223 */ /* 0x000fe20000000002 */
[----:B------:R-:W-:Y:S01]  /*75b0*/  LOP3.LUT R21, R53, 0xffffe000, RZ, 0xc0, !PT ;  /* 0xffffe00035157812 */ /* 0x000fe200078ec0ff */
[C---:B------:R-:W-:Y:S01]  /*75c0*/  FMUL R0, R24.reuse, R8 ;  /* 0x0000000818007220 */ /* 0x040fe20000400000 */
[----:B------:R-:W-:Y:S01]  /*75d0*/  F2FP.TF32.F32.PACK_B R30, R30 ;  /* 0x0000001eff1e723e */ /* 0x000fe200024050ff */
[----:B------:R-:W-:Y:S01]  /*75e0*/  FMUL R2, R24, R9 ;  /* 0x0000000918027220 */ /* 0x000fe20000400000 */
[----:B------:R-:W-:Y:S01]  /*75f0*/  F2FP.TF32.F32.PACK_B R31, R31 ;  /* 0x0000001fff1f723e */ /* 0x000fe200024050ff */
[C---:B------:R-:W-:Y:S01]  /*7600*/  FFMA R32, R27.reuse, R20, R0 ;  /* 0x000000141b207223 */ /* 0x040fe20000000000 */
[----:B------:R-:W-:Y:S01]  /*7610*/  LOP3.LUT R20, R54, 0xffffe000, RZ, 0xc0, !PT ;  /* 0xffffe00036147812 */ /* 0x000fe200078ec0ff */
[----:B------:R-:W-:Y:S01]  /*7620*/  FFMA R33, R27, R21, R2 ;  /* 0x000000151b217223 */ /* 0x000fe20000000002 */
[----:B------:R-:W-:Y:S01]  /*7630*/  FMUL R5, R24, R12 ;  /* 0x0000000c18057220 */ /* 0x000fe20000400000 */
[----:B------:R2:W-:Y:S01]  /*7640*/  STS.128 [R68+0x2000], R28 ;  /* 0x0020001c44007388 */ /* 0x0005e20000000c00 */
[----:B------:R-:W-:Y:S01]  /*7650*/  LOP3.LUT R21, R49, 0xffffe000, RZ, 0xc0, !PT ;  /* 0xffffe00031157812 */ /* 0x000fe200078ec0ff */
[C---:B------:R-:W-:Y:S01]  /*7660*/  FFMA R34, R27.reuse, R20, R3 ;  /* 0x000000141b227223 */ /* 0x040fe20000000003 */
[----:B------:R-:W-:Y:S01]  /*7670*/  LOP3.LUT R20, R50, 0xffffe000, RZ, 0xc0, !PT ;  /* 0xffffe00032147812 */ /* 0x000fe200078ec0ff */
[----:B------:R-:W-:Y:S01]  /*7680*/  FFMA R35, R27, R41, R4 ;  /* 0x000000291b237223 */ /* 0x000fe20000000004 */
[----:B------:R-:W-:Y:S01]  /*7690*/  LOP3.LUT R41, R51, 0xffffe000, RZ, 0xc0, !PT ;  /* 0xffffe00033297812 */ /* 0x000fe200078ec0ff */
        /* <DEDUP_REMOVED lines=8> */
[----:B------:R-:W-:Y:S01]  /*7720*/  F2FP.TF32.F32.PACK_B R35, R35 ;  /* 0x00000023ff23723e */ /* 0x000fe200024050ff */
[C---:B------:R-:W-:Y:S01]  /*7730*/  FFMA R38, R27.reuse, R20, R7 ;  /* 0x000000141b267223 */ /* 0x040fe20000000007 */
[----:B------:R-:W-:Y:S01]  /*7740*/  FFMA R39, R27, R41, R8 ;  /* 0x000000291b277223 */ /* 0x000fe20000000008 */
[----:B------:R-:W-:Y:S01]  /*7750*/  LOP3.LUT R20, R44, 0xffffe000, RZ, 0xc0, !PT ;  /* 0xffffe0002c147812 */ /* 0x000fe200078ec0ff */
[C---:B------:R-:W-:Y:S01]  /*7760*/  FMUL R9, R24.reuse, R16 ;  /* 0x0000001018097220 */ /* 0x040fe20000400000 */
[----:B------:R4:W-:Y:S01]  /*7770*/  STS.128 [R82+0x2010], R32 ;  /* 0x0020102052007388 */ /* 0x0009e20000000c00 */
[----:B------:R-:W-:Y:S01]  /*7780*/  LOP3.LUT R21, R45, 0xffffe000, RZ, 0xc0, !PT ;  /* 0xffffe0002d157812 */ /* 0x000fe200078ec0ff */
[----:B------:R-:W-:Y:S01]  /*7790*/  FMUL R10, R24, R17 ;  /* 0x00000011180a7220 */ /* 0x000fe20000400000 */
[----:B------:R-:W-:Y:S01]  /*77a0*/  LOP3.LUT R26, R46, 0xffffe000, RZ, 0xc0, !PT ;  /* 0xffffe0002e1a7812 */ /* 0x000fe200078ec0ff */
[C---:B------:R-:W-:Y:S01]  /*77b0*/  FMUL R11, R24.reuse, R18 ;  /* 0x00000012180b7220 */ /* 0x040fe20000400000 */
[----:B------:R-:W-:Y:S01]  /*77c0*/  LOP3.LUT R41, R47, 0xffffe000, RZ, 0xc0, !PT ;  /* 0xffffe0002f297812 */ /* 0x000fe200078ec0ff */
[----:B------:R-:W-:Y:S01]  /*77d0*/  FMUL R12, R24, R19 ;  /* 0x00000013180c7220 */ /* 0x000fe20000400000 */
[----:B------:R-:W-:Y:S01]  /*77e0*/  F2FP.TF32.F32.PACK_B R36, R36 ;  /* 0x00000024ff24723e */ /* 0x000fe200024050ff */
[----:B------:R-:W-:Y:S01]  /*77f0*/  @P6 VIADD R14, R40, 0xa0 ;  /* 0x000000a0280e6836 */ /* 0x000fe20000000000 */
[----:B------:R-:W-:Y:S02]  /*7800*/  F2FP.TF32.F32.PACK_B R37, R37 ;  /* 0x00000025ff25723e */ /* 0x000fe400024050ff */
[----:B------:R-:W-:Y:S01]  /*7810*/  F2FP.TF32.F32.PACK_B R38, R38 ;  /* 0x00000026ff26723e */ /* 0x000fe200024050ff */
[C---:B--2---:R-:W-:Y:S01]  /*7820*/  FFMA R28, R27.reuse, R20, R9 ;  /* 0x000000141b1c7223 */ /* 0x044fe20000000009 */
[----:B------:R-:W-:Y:S01]  /*7830*/  F2FP.TF32.F32.PACK_B R39, R39 ;  /* 0x00000027ff27723e */ /* 0x000fe200024050ff */
[C---:B------:R-:W-:Y:S01]  /*7840*/  FFMA R29, R27.reuse, R21, R10 ;  /* 0x000000151b1d7223 */ /* 0x040fe2000000000a */
[C---:B------:R-:W-:Y:S01]  /*7850*/  FFMA R30, R27.reuse, R26, R11 ;  /* 0x0000001a1b1e7223 */ /* 0x040fe2000000000b */
[----:B------:R-:W-:Y:S01]  /*7860*/  FFMA R31, R27, R41, R12 ;  /* 0x000000291b1f7223 */ /* 0x000fe2000000000c */
[----:B------:R-:W-:Y:S01]  /*7870*/  F2FP.TF32.F32.PACK_B R28, R28 ;  /* 0x0000001cff1c723e */ /* 0x000fe200024050ff */
[----:B------:R4:W-:Y:S01]  /*7880*/  STS.128 [R80+0x2020], R36 ;  /* 0x0020202450007388 */ /* 0x0009e20000000c00 */
[----:B------:R-:W-:Y:S02]  /*7890*/  F2FP.TF32.F32.PACK_B R29, R29 ;  /* 0x0000001dff1d723e */ /* 0x000fe400024050ff */
[----:B------:R-:W-:Y:S02]  /*78a0*/  F2FP.TF32.F32.PACK_B R30, R30 ;  /* 0x0000001eff1e723e */ /* 0x000fe400024050ff */
[----:B------:R-:W-:Y:S02]  /*78b0*/  F2FP.TF32.F32.PACK_B R31, R31 ;  /* 0x0000001fff1f723e */ /* 0x000fe400024050ff */
[----:B------:R-:W-:Y:S02]  /*78c0*/  LEA R40, R91, UR49, 0x3 ;  /* 0x000000315b287c11 */ /* 0x000fe4000f8e18ff */
[----:B------:R-:W-:Y:S01]  /*78d0*/  @P6 SHF.L.U32 R3, R67, 0x1f, RZ ;  /* 0x0000001f43036819 */ /* 0x000fe200000006ff */
[----:B------:R4:W-:Y:S01]  /*78e0*/  STS.128 [R88+0x2030], R28 ;  /* 0x0020301c58007388 */ /* 0x0009e20000000c00 */
[----:B-1----:R-:W-:Y:S01]  /*78f0*/  @P6 PRMT R14, R93, 0x654, R14 ;  /* 0x000006545d0e6816 */ /* 0x002fe2000000000e */
[----:B------:R-:W-:Y:S01]  /*7900*/  @!PT LDS RZ, [RZ] ;  /* 0x00000000fffff984 */ /* 0x000fe20000000800 */
[----:B------:R-:W-:Y:S01]  /*7910*/  @!PT LDS RZ, [RZ] ;  /* 0x00000000fffff984 */ /* 0x000fe20000000800 */
[----:B------:R-:W-:Y:S01]  /*7920*/  @!PT LDS RZ, [RZ] ;  /* 0x00000000fffff984 */ /* 0x000fe20000000800 */
[----:B------:R-:W-:Y:S01]  /*7930*/  @!PT LDS RZ, [RZ] ;  /* 0x00000000fffff984 */ /* 0x000fe20000000800 */
[----:B------:R1:W-:Y:S06]  /*7940*/  MEMBAR.ALL.CTA ;  /* 0x0000000000007992 */ /* 0x0003ec0000008000 */
[----:B-1----:R-:W1:Y:S02]  /*7950*/  FENCE.VIEW.ASYNC.S ;  /* 0x00000000000073c6 */ /* 0x002e640000000000 */
[----:B-1----:R-:W-:Y:S06]  /*7960*/  BAR.SYNC.DEFER_BLOCKING 0x1, 0x80 ;  /* 0x0042000000007b1d */ /* 0x002fec0000010000 */
[----:B------:R-:W-:Y:S05]  /*7970*/  @P0 BRA `(.L_x_104) ;  /* 0x0000000000300947 */ /* 0x000fea0003800000 */
[----:B------:R-:W1:Y:S01]  /*7980*/  LDCU.64 UR6, c[0x0][0x348] ;  /* 0x00006900ff0677ac */ /* 0x000e620008000a00 */
[----:B------:R-:W-:Y:S02]  /*7990*/  R2UR UR10, R85 ;  /* 0x00000000550a72ca */ /* 0x000fe400000e0000 */
[----:B------:R-:W-:Y:S01]  /*79a0*/  R2UR UR11, R84 ;  /* 0x00000000540b72ca */ /* 0x000fe200000e0000 */
[----:B------:R-:W-:Y:S01]  /*79b0*/  UIADD3 UR9, UPT, UPT, UR41, 0x10, URZ ;  /* 0x0000001029097890 */ /* 0x000fe2000fffe0ff */
[----:B------:R-:W-:Y:S01]  /*79c0*/  R2UR UR12, R81 ;  /* 0x00000000510c72ca */ /* 0x000fe200000e0000 */
[----:B------:R-:W-:Y:S01]  /*79d0*/  UIADD3 UR8, UPT, UPT, UR49, 0x2200, URZ ;  /* 0x0000220031087890 */ /* 0x000fe2000fffe0ff */
[----:B------:R-:W-:Y:S01]  /*79e0*/  R2UR UR13, R83 ;  /* 0x00000000530d72ca */ /* 0x000fe200000e0000 */
[----:B-1----:R-:W-:Y:S04]  /*79f0*/  UIADD3 UR4, UP0, UPT, UR6, 0x780, URZ ;  /* 0x0000078006047890 */ /* 0x002fe8000ff1e0ff */
[----:B------:R-:W-:Y:S09]  /*7a00*/  UIADD3.X UR5, UPT, UPT, URZ, UR7, URZ, UP0, !UPT ;  /* 0x00000007ff057290 */ /* 0x000ff200087fe4ff */
[----:B------:R1:W-:Y:S01]  /*7a10*/  UTMASTG.5D.IM2COL [UR8], [UR4] ;  /* 0x00000008040073b5 */ /* 0x0003e20008060000 */
[----:B------:R0:W-:Y:S01]  /*7a20*/  UTMACMDFLUSH ;  /* 0x00000000000079b7 */ /* 0x0001e20000000000 */
[----:B-1----:R-:W-:Y:S04]  /*7a30*/  DEPBAR.LE SB0, 0x1 ;  /* 0x000080400000791a */ /* 0x002fe80000000000 */
.L_x_104:
[----:B------:R-:W-:Y:S05]  /*7a40*/  BSYNC.RECONVERGENT B0 ;  /* 0x0000000000007941 */ /* 0x000fea0003800200 */
.L_x_103:
[----:B------:R-:W-:Y:S01]  /*7a50*/  BAR.SYNC.DEFER_BLOCKING 0x1, 0x80 ;  /* 0x0042000000007b1d */ /* 0x000fe20000010000 */
[----:B------:R-:W-:Y:S04]  /*7a60*/  UIADD3 UR4, UPT, UPT, UR50, 0x1, URZ ;  /* 0x0000000132047890 */ /* 0x000fe8000fffe0ff */
[----:B------:R-:W-:Y:S04]  /*7a70*/  UISETP.NE.AND UP0, UPT, UR4, 0x4, UPT ;  /* 0x000000040400788c */ /* 0x000fe8000bf05270 */
[----:B------:R-:W-:Y:S01]  /*7a80*/  USEL UR40, UR4, URZ, UP0 ;  /* 0x000000ff04287287 */ /* 0x000fe20008000000 */
[----:B------:R1:W-:Y:S01]  /*7a90*/  @P6 SYNCS.ARRIVE.TRANS64.RED.A1T0 RZ, [R14+URZ], RZ ;  /* 0x000000ff0eff69a7 */ /* 0x0003e200081004ff */
[----:B------:R-:W-:Y:S01]  /*7aa0*/  BSSY B1, `(.L_x_105) ;  /* 0x0000017000017945 */ /* 0x000fe20003800000 */
[----:B------:R-:W2:Y:S02]  /*7ab0*/  @P6 SYNCS.PHASECHK.TRANS64.TRYWAIT P0, [R40+URZ+0x80], R3 ;  /* 0x00008003280065a7 */ /* 0x000ea400080011ff */
[----:B--2---:R-:W-:Y:S01]  /*7ac0*/  @P6 SEL R90, RZ, 0x1, !P0 ;  /* 0x00000001ff5a6807 */ /* 0x004fe20004000000 */
[----:B-1----:R-:W-:Y:S06]  /*7ad0*/  @!P6 BRA `(.L_x_106) ;  /* 0x00000000004ce947 */ /* 0x002fec0003800000 */
        /* <DEDUP_REMOVED lines=9> */
[----:B------:R-:W-:Y:S04]  /*7b70*/  SHF.L.U32 R5, R67, 0x1f, RZ ;  /* 0x0000001f43057819 */ /* 0x000fe800000006ff */
[----:B------:R-:W1:Y:S02]  /*7b80*/  SYNCS.PHASECHK.TRANS64.TRYWAIT P0, [R40+URZ+0x80], R5 ;  /* 0x00008005280075a7 */ /* 0x000e6400080011ff */
[----:B-1----:R-:W-:Y:S05]  /*7b90*/  @!P0 BRA `(.L_x_109) ;  /* 0x0000002000008947 */ /* 0x002fea0003800000 */
.L_x_108:
[----:B------:R-:W-:Y:S05]  /*7ba0*/  BSYNC B0 ;  /* 0x0000000000007941 */ /* 0x000fea0003800000 */
.L_x_107:
[----:B------:R-:W-:Y:S02]  /*7bb0*/  ISETP.NE.AND P0, PT, R92, RZ, PT ;  /* 0x000000ff5c00720c */ /* 0x000fe40003f05270 */
[----:B------:R-:W-:Y:S11]  /*7bc0*/  IADD3 R91, PT, PT, R91, 0x1, RZ ;  /* 0x000000015b5b7810 */ /* 0x000ff60007ffe0ff */
[----:B------:R2:W1:Y:S04]  /*7bd0*/  @P0 LDS.128 R56, [R4] ;  /* 0x0000000004380984 */ /* 0x0004680000000c00 */
[----:B------:R2:W1:Y:S04]  /*7be0*/  @P0 LDS.128 R52, [R3+0x10] ;  /* 0x0000100003340984 */ /* 0x0004680000000c00 */
[----:B------:R2:W1:Y:S04]  /*7bf0*/  @P0 LDS.128 R48, [R2+0x20] ;  /* 0x0000200002300984 */ /* 0x0004680000000c00 */
[----:B------:R2:W1:Y:S02]  /*7c00*/  @P0 LDS.128 R44, [R0+0x30] ;  /* 0x00003000002c0984 */ /* 0x0004640000000c00 */
.L_x_106:
[----:B------:R-:W-:Y:S05]  /*7c10*/  BSYNC B1 ;  /* 0x0000000000017941 */ /* 0x000fea0003800000 */
.L_x_105:
[----:B--2---:R-:W-:Y:S05]  /*7c20*/  VIADD R3, R25, 0x20 ;  /* 0x0000002019037836 */ /* 0x004fea0000000000 */
        /* <DEDUP_REMOVED lines=9> */
[----:B------:R-:W2:Y:S01]  /*7cc0*/  LDCU.64 UR6, c[0x4][0x78] ;  /* 0x01000f00ff0677ac */ /* 0x000ea20008000a00 */
[----:B------:R-:W3:Y:S01]  /*7cd0*/  LDC.64 R2, c[0x4][R3] ;  /* 0x0100000003027b82 */ /* 0x000ee20000000a00 */
[----:B------:R-:W5:Y:S01]  /*7ce0*/  LDCU.64 UR4, c[0x4][0x10] ;  /* 0x01000200ff0477ac */ /* 0x000f620008000a00 */
[----:B-1----:R-:W-:Y:S01]  /*7cf0*/  MOV R5, UR9 ;  /* 0x0000000900057c02 */ /* 0x002fe20008000f00 */
[----:B------:R-:W-:Y:S01]  /*7d00*/  IMAD.U32 R4, RZ, RZ, UR8 ;  /* 0x00000008ff047e24 */ /* 0x000fe2000f8e00ff */
[----:B--2---:R-:W-:Y:S01]  /*7d10*/  MOV R7, UR7 ;  /* 0x0000000700077c02 */ /* 0x004fe20008000f00 */
[----:B------:R-:W-:Y:S01]  /*7d20*/  IMAD.U32 R6, RZ, RZ, UR6 ;  /* 0x00000006ff067e24 */ /* 0x000fe2000f8e00ff */
[----:B-----5:R-:W-:Y:S01]  /*7d30*/  MOV R11, UR5 ;  /* 0x00000005000b7c02 */ /* 0x020fe20008000f00 */
[----:B------:R-:W-:Y:S02]  /*7d40*/  IMAD.U32 R10, RZ, RZ, UR4 ;  /* 0x00000004ff0a7e24 */ /* 0x000fe4000f8e00ff */
[----:B------:R-:W-:Y:S07]  /*7d50*/  LEPC R20, `(.L_x_110) ;  /* 0x000000001014794e */ /* 0x000fee0000000000 */
[----:B---34-:R-:W-:Y:S05]  /*7d60*/  CALL.ABS.NOINC R2 ;  /* 0x0000000002007343 */ /* 0x018fea0003c00000 */
.L_x_110:
[----:B-1----:R-:W-:Y:S01]  /*7d70*/  LOP3.LUT R20, R56, 0xffffe000, RZ, 0xc0, !PT ;  /* 0xffffe00038147812 */ /* 0x002fe200078ec0ff */
[----:B------:R-:W-:Y:S05]  /*7d80*/  WARPSYNC.ALL ;  /* 0x0000000000007948 */ /* 0x000fea0003800000 */
[----:B------:R-:W-:Y:S01]  /*7d90*/  R2UR UR4, R25 ;  /* 0x00000000190472ca */ /* 0x000fe200000e0000 */
[----:B------:R-:W-:Y:S01]  /*7da0*/  BSSY.RECONVERGENT B0, `(.L_x_111) ;  /* 0x0000061000007945 */ /* 0x000fe20003800200 */
[----:B------:R-:W-:Y:S02]  /*7db0*/  LOP3.LUT R21, R57, 0xffffe000, RZ, 0xc0, !PT ;  /* 0xffffe00039157812 */ /* 0x000fe400078ec0ff */
[----:B------:R-:W-:Y:S02]  /*7dc0*/  LOP3.LUT R41, R58, 0xffffe000, RZ, 0xc0, !PT ;  /* 0xffffe0003a297812 */ /* 0x000fe400078ec0ff */
[----:B------:R-:W-:Y:S02]  /*7dd0*/  LOP3.LUT R26, R54, 0xffffe000, RZ, 0xc0, !PT ;  /* 0xffffe000361a7812 */ /* 0x000fe400078ec0ff */
[----:B------:R-:W-:Y:S02]  /*7de0*/  LOP3.LUT R40, R50, 0xffffe000, RZ, 0xc0, !PT ;  /* 0xffffe00032287812 */ /* 0x000fe400078ec0ff */
[----:B------:R-:W-:Y:S02]  /*7df0*/  ISETP.NE.AND P6, PT, R87, RZ, PT ;  /* 0x000000ff5700720c */ /* 0x000fe40003fc5270 */
[----:B------:R-:W-:Y:S01]  /*7e00*/  ISETP.NE.AND P0, PT, R70, RZ, PT ;  /* 0x000000ff4600720c */ /* 0x000fe20003f05270 */
[----:B------:R-:W1:Y:S02]  /*7e10*/  LDTM.x16 R4, tmem[UR4+0x20] ;  /* 0x00002004000479ee */ /* 0x000e640008240000 */
[C---:B-1----:R-:W-:Y:S01]  /*7e20*/  FMUL R0, R24.reuse, R4 ;  /* 0x0000000418007220 */ /* 0x042fe20000400000 */
[C---:B------:R-:W-:Y:S01]  /*7e30*/  FMUL R2, R24.reuse, R5 ;  /* 0x0000000518027220 */ /* 0x040fe20000400000 */
[C---:B------:R-:W-:Y:S01]  /*7e40*/  FMUL R3, R24.reuse, R10 ;  /* 0x0000000a18037220 */ /* 0x040fe20000400000 */
[----:B------:R-:W-:Y:S01]  /*7e50*/  FMUL R4, R24, R11 ;  /* 0x0000000b18047220 */ /* 0x000fe20000400000 */
[C---:B----4-:R-:W-:Y:S01]  /*7e60*/  FFMA R28, R27.reuse, R20, R0 ;  /* 0x000000141b1c7223 */ /* 0x050fe20000000000 */
        /* <DEDUP_REMOVED lines=15> */
[----:B------:R-:W-:Y:S01]  /*7f60*/  FFMA R32, R27, R20, R0 ;  /* 0x000000141b207223 */ /* 0x000fe20000000000 */
[----:B------:R-:W-:Y:S01]  /*7f70*/  LOP3.LUT R20, R55, 0xffffe000, RZ, 0xc0, !PT ;  /* 0xffffe00037147812 */ /* 0x000fe200078ec0ff */
[C---:B------:R-:W-:Y:S01]  /*7f80*/  FFMA R33, R27.reuse, R41, R2 ;  /* 0x000000291b217223 */ /* 0x040fe20000000002 */
[C---:B------:R-:W-:Y:S01]  /*7f90*/  FFMA R34, R27.reuse, R26, R3 ;  /* 0x0000001a1b227223 */ /* 0x040fe20000000003 */
[----:B------:R1:W-:Y:S01]  /*7fa0*/  STS.128 [R68+0x4000], R28 ;  /* 0x0040001c44007388 */ /* 0x0003e20000000c00 */
        /* <DEDUP_REMOVED lines=16> */
[----:B------:R2:W-:Y:S01]  /*80b0*/  STS.128 [R82+0x4010], R32 ;  /* 0x0040102052007388 */ /* 0x0005e20000000c00 */
        /* <DEDUP_REMOVED lines=8> */
[----:B------:R-:W-:Y:S01]  /*8140*/  IMAD.U32 R3, RZ, RZ, UR40 ;  /* 0x00000028ff037e24 */ /* 0x000fe2000f8e00ff */
[----:B------:R-:W-:Y:S02]  /*8150*/  F2FP.TF32.F32.PACK_B R37, R37 ;  /* 0x00000025ff25723e */ /* 0x000fe400024050ff */
[----:B------:R-:W-:Y:S02]  /*8160*/  F2FP.TF32.F32.PACK_B R38, R38 ;  /* 0x00000026ff26723e */ /* 0x000fe400024050ff */
[----:B------:R-:W-:Y:S01]  /*8170*/  F2FP.TF32.F32.PACK_B R39, R39 ;  /* 0x00000027ff27723e */ /* 0x000fe200024050ff */
[C---:B-1----:R-:W-:Y:S01]  /*8180*/  FFMA R28, R27.reuse, R20, R9 ;  /* 0x000000141b1c7223 */ /* 0x042fe20000000009 */
[C---:B------:R-:W-:Y:S01]  /*8190*/  FFMA R29, R27.reuse, R21, R10 ;  /* 0x000000151b1d7223 */ /* 0x040fe2000000000a */
[C---:B------:R-:W-:Y:S01]  /*81a0*/  FFMA R30, R27.reuse, R26, R11 ;  /* 0x0000001a1b1e7223 */ /* 0x040fe2000000000b */
[----:B------:R-:W-:Y:S01]  /*81b0*/  FFMA R31, R27, R41, R12 ;  /* 0x000000291b1f7223 */ /* 0x000fe2000000000c */
[----:B------:R2:W-:Y:S01]  /*81c0*/  STS.128 [R80+0x4020], R36 ;  /* 0x0040202450007388 */ /* 0x0005e20000000c00 */
[----:B------:R-:W-:Y:S02]  /*81d0*/  F2FP.TF32.F32.PACK_B R28, R28 ;  /* 0x0000001cff1c723e */ /* 0x000fe400024050ff */
[----:B------:R-:W-:Y:S02]  /*81e0*/  F2FP.TF32.F32.PACK_B R29, R29 ;  /* 0x0000001dff1d723e */ /* 0x000fe400024050ff */
[----:B------:R-:W-:Y:S02]  /*81f0*/  F2FP.TF32.F32.PACK_B R30, R30 ;  /* 0x0000001eff1e723e */ /* 0x000fe400024050ff */
[----:B------:R-:W-:Y:S02]  /*8200*/  F2FP.TF32.F32.PACK_B R31, R31 ;  /* 0x0000001fff1f723e */ /* 0x000fe400024050ff */
[----:B------:R-:W-:Y:S02]  /*8210*/  @P6 LEA R3, R3, UR49, 0x3 ;  /* 0x0000003103036c11 */ /* 0x000fe4000f8e18ff */
[----:B------:R-:W-:Y:S01]  /*8220*/  @P6 SHF.L.U32 R16, R67, 0x1f, RZ ;  /* 0x0000001f43106819 */ /* 0x000fe200000006ff */
[----:B------:R2:W-:Y:S02]  /*8230*/  STS.128 [R88+0x4030], R28 ;  /* 0x0040301c58007388 */ /* 0x0005e40000000c00 */
[----:B------:R-:W-:Y:S01]  /*8240*/  @P6 VIADD R14, R3, 0xa0 ;  /* 0x000000a0030e6836 */ /* 0x000fe20000000000 */
[----:B------:R-:W-:Y:S04]  /*8250*/  LEA R3, R91, UR49, 0x3 ;  /* 0x000000315b037c11 */ /* 0x000fe8000f8e18ff */
[----:B------:R-:W-:Y:S01]  /*8260*/  @P6 PRMT R14, R93, 0x654, R14 ;  /* 0x000006545d0e6816 */ /* 0x000fe2000000000e */
        /* <DEDUP_REMOVED lines=20> */
.L_x_112:
[----:B------:R-:W-:Y:S05]  /*83b0*/  BSYNC.RECONVERGENT B0 ;  /* 0x0000000000007941 */ /* 0x000fea0003800200 */
.L_x_111:
[----:B------:R-:W-:Y:S01]  /*83c0*/  BAR.SYNC.DEFER_BLOCKING 0x1, 0x80 ;  /* 0x0042000000007b1d */ /* 0x000fe20000010000 */
[----:B------:R-:W-:Y:S04]  /*83d0*/  UIADD3 UR4, UPT, UPT, UR40, 0x1, URZ ;  /* 0x0000000128047890 */ /* 0x000fe8000fffe0ff */
[----:B------:R-:W-:Y:S04]  /*83e0*/  UISETP.NE.AND UP0, UPT, UR4, 0x4, UPT ;  /* 0x000000040400788c */ /* 0x000fe8000bf05270 */
[----:B------:R-:W-:Y:S01]  /*83f0*/  USEL UR50, UR4, URZ, UP0 ;  /* 0x000000ff04327287 */ /* 0x000fe20008000000 */
[----:B------:R1:W-:Y:S01]  /*8400*/  @P6 SYNCS.ARRIVE.TRANS64.RED.A1T0 RZ, [R14+URZ], RZ ;  /* 0x000000ff0eff69a7 */ /* 0x0003e200081004ff */
[----:B------:R-:W-:Y:S01]  /*8410*/  BSSY B1, `(.L_x_113) ;  /* 0x0000017000017945 */ /* 0x000fe20003800000 */
[----:B------:R-:W4:Y:S02]  /*8420*/  @P6 SYNCS.PHASECHK.TRANS64.TRYWAIT P0, [R3+URZ+0x80], R16 ;  /* 0x00008010030065a7 */ /* 0x000f2400080011ff */
[----:B----4-:R-:W-:Y:S01]  /*8430*/  @P6 SEL R90, RZ, 0x1, !P0 ;  /* 0x00000001ff5a6807 */ /* 0x010fe20004000000 */
        /* <DEDUP_REMOVED lines=13> */
.L_x_116:
[----:B------:R-:W-:Y:S05]  /*8510*/  BSYNC B0 ;  /* 0x0000000000007941 */ /* 0x000fea0003800000 */
.L_x_115:
[----:B------:R-:W-:Y:S11]  /*8520*/  ISETP.NE.AND P0, PT, R92, RZ, PT ;  /* 0x000000ff5c00720c */ /* 0x000ff60003f05270 */
[----:B------:R-:W-:Y:S02]  /*8530*/  @!UPT UIADD3 URZ, UPT, UPT, URZ, URZ, URZ ;  /* 0x000000fffffff290 */ /* 0x000fe4000fffe0ff */
[----:B------:R4:W1:Y:S04]  /*8540*/  @P0 LDS.128 R56, [R4] ;  /* 0x0000000004380984 */ /* 0x0008680000000c00 */
[----:B------:R4:W1:Y:S04]  /*8550*/  @P0 LDS.128 R52, [R2+0x10] ;  /* 0x0000100002340984 */ /* 0x0008680000000c00 */
[----:B------:R4:W1:Y:S04]  /*8560*/  @P0 LDS.128 R48, [R0+0x20] ;  /* 0x0000200000300984 */ /* 0x0008680000000c00 */
[----:B------:R4:W1:Y:S02]  /*8570*/  @P0 LDS.128 R44, [R91+0x30] ;  /* 0x000030005b2c0984 */ /* 0x0008640000000c00 */
.L_x_114:
[----:B------:R-:W-:Y:S05]  /*8580*/  BSYNC B1 ;  /* 0x0000000000017941 */ /* 0x000fea0003800000 */
.L_x_113:
        /* <DEDUP_REMOVED lines=11> */
[----:B----4-:R-:W4:Y:S01]  /*8640*/  LDC.64 R2, c[0x4][R3] ;  /* 0x0100000003027b82 */ /* 0x010f220000000a00 */
[----:B------:R-:W2:Y:S01]  /*8650*/  LDCU.64 UR4, c[0x4][0x10] ;  /* 0x01000200ff0477ac */ /* 0x000ea20008000a00 */
[----:B-1----:R-:W-:Y:S01]  /*8660*/  MOV R5, UR9 ;  /* 0x0000000900057c02 */ /* 0x002fe20008000f00 */
[----:B------:R-:W-:Y:S01]  /*8670*/  IMAD.U32 R4, RZ, RZ, UR8 ;  /* 0x00000008ff047e24 */ /* 0x000fe2000f8e00ff */
[----:B-----5:R-:W-:Y:S01]  /*8680*/  MOV R7, UR7 ;  /* 0x0000000700077c02 */ /* 0x020fe20008000f00 */
[----:B------:R-:W-:Y:S01]  /*8690*/  IMAD.U32 R6, RZ, RZ, UR6 ;  /* 0x00000006ff067e24 */ /* 0x000fe2000f8e00ff */
[----:B--2---:R-:W-:Y:S01]  /*86a0*/  MOV R11, UR5 ;  /* 0x00000005000b7c02 */ /* 0x004fe20008000f00 */
[----:B------:R-:W-:Y:S02]  /*86b0*/  IMAD.U32 R10, RZ, RZ, UR4 ;  /* 0x00000004ff0a7e24 */ /* 0x000fe4000f8e00ff */
[----:B------:R-:W-:Y:S07]  /*86c0*/  LEPC R20, `(.L_x_118) ;  /* 0x000000001014794e */ /* 0x000fee0000000000 */
[----:B---34-:R-:W-:Y:S05]  /*86d0*/  CALL.ABS.NOINC R2 ;  /* 0x0000000002007343 */ /* 0x018fea0003c00000 */
.L_x_118:
[----:B------:R-:W-:Y:S01]  /*86e0*/  ISETP.NE.AND P0, PT, R70, RZ, PT ;  /* 0x000000ff4600720c */ /* 0x000fe20003f05270 */
[----:B------:R-:W-:Y:S05]  /*86f0*/  WARPSYNC.ALL ;  /* 0x0000000000007948 */ /* 0x000fea0003800000 */
[----:B------:R-:W-:Y:S01]  /*8700*/  R2UR UR4, R25 ;  /* 0x00000000190472ca */ /* 0x000fe200000e0000 */
[----:B------:R-:W1:Y:S01]  /*8710*/  S2UR UR5, SR_CgaCtaId ;  /* 0x00000000000579c3 */ /* 0x000e620000008800 */
[----:B----4-:R-:W-:Y:S01]  /*8720*/  LOP3.LUT R0, R56, 0xffffe000, RZ, 0xc0, !PT ;  /* 0xffffe00038007812 */ /* 0x010fe200078ec0ff */
[----:B------:R-:W-:Y:S01]  /*8730*/  BSSY.RECONVERGENT B0, `(.L_x_119) ;  /* 0x000005e000007945 */ /* 0x000fe20003800200 */
[----:B------:R-:W-:Y:S02]  /*8740*/  LOP3.LUT R2, R57, 0xffffe000, RZ, 0xc0, !PT ;  /* 0xffffe00039027812 */ /* 0x000fe400078ec0ff */
[----:B------:R-:W-:Y:S02]  /*8750*/  LOP3.LUT R3, R58, 0xffffe000, RZ, 0xc0, !PT ;  /* 0xffffe0003a037812 */ /* 0x000fe400078ec0ff */
[----:B------:R-:W-:Y:S02]  /*8760*/  LOP3.LUT R20, R59, 0xffffe000, RZ, 0xc0, !PT ;  /* 0xffffe0003b147812 */ /* 0x000fe400078ec0ff */
[----:B------:R-:W-:Y:S02]  /*8770*/  LOP3.LUT R21, R52, 0xffffe000, RZ, 0xc0, !PT ;  /* 0xffffe00034157812 */ /* 0x000fe400078ec0ff */
[----:B------:R-:W-:Y:S01]  /*8780*/  LOP3.LUT R26, R53, 0xffffe000, RZ, 0xc0, !PT ;  /* 0xffffe000351a7812 */ /* 0x000fe200078ec0ff */
[----:B------:R-:W4:Y:S01]  /*8790*/  LDTM.x16 R4, tmem[UR4+0x30] ;  /* 0x00003004000479ee */ /* 0x000f220008240000 */
[----:B------:R-:W-:Y:S01]  /*87a0*/  R2UR UR4, R89 ;  /* 0x00000000590472ca */ /* 0x000fe200000e0000 */
[----:B------:R-:W-:Y:S01]  /*87b0*/  NOP ;  /* 0x0000000000007918 */ /* 0x000fe20000000000 */
[----:B--2---:R-:W-:Y:S02]  /*87c0*/  LOP3.LUT R29, R54, 0xffffe000, RZ, 0xc0, !PT ;  /* 0xffffe000361d7812 */ /* 0x004fe400078ec0ff */
[----:B------:R-:W-:Y:S02]  /*87d0*/  LOP3.LUT R28, R55, 0xffffe000, RZ, 0xc0, !PT ;  /* 0xffffe000371c7812 */ /* 0x000fe400078ec0ff */
[----:B------:R-:W-:Y:S02]  /*87e0*/  LOP3.LUT R31, R48, 0xffffe000, RZ, 0xc0, !PT ;  /* 0xffffe000301f7812 */ /* 0x000fe400078ec0ff */
[----:B------:R-:W-:Y:S02]  /*87f0*/  LOP3.LUT R30, R49, 0xffffe000, RZ, 0xc0, !PT ;  /* 0xffffe000311e7812 */ /* 0x000fe400078ec0ff */
[----:B------:R-:W-:Y:S02]  /*8800*/  LOP3.LUT R33, R50, 0xffffe000, RZ, 0xc0, !PT ;  /* 0xffffe00032217812 */ /* 0x000fe400078ec0ff */
[----:B------:R-:W-:Y:S01]  /*8810*/  LOP3.LUT R32, R51, 0xffffe000, RZ, 0xc0, !PT ;  /* 0xffffe00033207812 */ /* 0x000fe200078ec0ff */
[----:B------:R-:W-:Y:S01]  /*8820*/  UIADD3 UR4, UPT, UPT, UR4, 0xf0, URZ ;  /* 0x000000f004047890 */ /* 0x000fe2000fffe0ff */
[----:B------:R-:W-:Y:S02]  /*8830*/  LOP3.LUT R35, R44, 0xffffe000, RZ, 0xc0, !PT ;  /* 0xffffe0002c237812 */ /* 0x000fe400078ec0ff */
[----:B------:R-:W-:Y:S02]  /*8840*/  LOP3.LUT R34, R45, 0xffffe000, RZ, 0xc0, !PT ;  /* 0xffffe0002d227812 */ /* 0x000fe400078ec0ff */
[----:B------:R-:W-:Y:S02]  /*8850*/  LOP3.LUT R37, R46, 0xffffe000, RZ, 0xc0, !PT ;  /* 0xffffe0002e257812 */ /* 0x000fe400078ec0ff */
[----:B------:R-:W-:Y:S01]  /*8860*/  LOP3.LUT R36, R47, 0xffffe000, RZ, 0xc0, !PT ;  /* 0xffffe0002f247812 */ /* 0x000fe200078ec0ff */
[C---:B----4-:R-:W-:Y:S01]  /*8870*/  FMUL R4, R24.reuse, R4 ;  /* 0x0000000418047220 */ /* 0x050fe20000400000 */
[C---:B------:R-:W-:Y:S01]  /*8880*/  FMUL R5, R24.reuse, R5 ;  /* 0x0000000518057220 */ /* 0x040fe20000400000 */
[C---:B------:R-:W-:Y:S01]  /*8890*/  FMUL R6, R24.reuse, R6 ;  /* 0x0000000618067220 */ /* 0x040fe20000400000 */
[C---:B------:R-:W-:Y:S01]  /*88a0*/  FMUL R7, R24.reuse, R7 ;  /* 0x0000000718077220 */ /* 0x040fe20000400000 */
[C---:B------:R-:W-:Y:S01]  /*88b0*/  FFMA R4, R27.reuse, R0, R4 ;  /* 0x000000001b047223 */ /* 0x040fe20000000004 */
[C---:B------:R-:W-:Y:S01]  /*88c0*/  FFMA R5, R27.reuse, R2, R5 ;  /* 0x000000021b057223 */ /* 0x040fe20000000005 */
[C---:B------:R-:W-:Y:S01]  /*88d0*/  FFMA R6, R27.reuse, R3, R6 ;  /* 0x000000031b067223 */ /* 0x040fe20000000006 */
[C---:B------:R-:W-:Y:S01]  /*88e0*/  FFMA R7, R27.reuse, R20, R7 ;  /* 0x000000141b077223 */ /* 0x040fe20000000007 */
[----:B-1----:R-:W-:Y:S01]  /*88f0*/  UPRMT UR4, UR5, 0x654, UR4 ;  /* 0x0000065405047896 */ /* 0x002fe20008000004 */
[C---:B------:R-:W-:Y:S01]  /*8900*/  FMUL R8, R24.reuse, R8 ;  /* 0x0000000818087220 */ /* 0x040fe20000400000 */
[C---:B------:R-:W-:Y:S01]  /*8910*/  FMUL R9, R24.reuse, R9 ;  /* 0x0000000918097220 */ /* 0x040fe20000400000 */
[C---:B------:R-:W-:Y:S01]  /*8920*/  FMUL R10, R24.reuse, R10 ;  /* 0x0000000a180a7220 */ /* 0x040fe20000400000 */
[C---:B------:R-:W-:Y:S01]  /*8930*/  FMUL R11, R24.reuse, R11 ;  /* 0x0000000b180b7220 */ /* 0x040fe20000400000 */
[----:B------:R-:W-:Y:S01]  /*8940*/  F2FP.TF32.F32.PACK_B R4, R4 ;  /* 0x00000004ff04723e */ /* 0x000fe200024050ff */
[C---:B------:R-:W-:Y:S01]  /*8950*/  FFMA R8, R27.reuse, R21, R8 ;  /* 0x000000151b087223 */ /* 0x040fe20000000008 */
[----:B------:R-:W-:Y:S01]  /*8960*/  F2FP.TF32.F32.PACK_B R5, R5 ;  /* 0x00000005ff05723e */ /* 0x000fe200024050ff */
[C---:B------:R-:W-:Y:S01]  /*8970*/  FFMA R9, R27.reuse, R26, R9 ;  /* 0x0000001a1b097223 */ /* 0x040fe20000000009 */
[----:B------:R-:W-:Y:S01]  /*8980*/  F2FP.TF32.F32.PACK_B R6, R6 ;  /* 0x00000006ff06723e */ /* 0x000fe200024050ff */
[C---:B------:R-:W-:Y:S01]  /*8990*/  FFMA R10, R27.reuse, R29, R10 ;  /* 0x0000001d1b0a7223 */ /* 0x040fe2000000000a */
[----:B------:R-:W-:Y:S01]  /*89a0*/  F2FP.TF32.F32.PACK_B R7, R7 ;  /* 0x00000007ff07723e */ /* 0x000fe200024050ff */
[C---:B------:R-:W-:Y:S01]  /*89b0*/  FFMA R11, R27.reuse, R28, R11 ;  /* 0x0000001c1b0b7223 */ /* 0x040fe2000000000b */
[C---:B------:R-:W-:Y:S01]  /*89c0*/  FMUL R12, R24.reuse, R12 ;  /* 0x0000000c180c7220 */ /* 0x040fe20000400000 */
[----:B------:R-:W-:Y:S01]  /*89d0*/  SYNCS.ARRIVE.TRANS64.RED.A1T0 RZ, [UR4], RZ ;  /* 0x000000ffffff79a7 */ /* 0x000fe20008100404 */
[----:B------:R-:W-:Y:S01]  /*89e0*/  F2FP.TF32.F32.PACK_B R8, R8 ;  /* 0x00000008ff08723e */ /* 0x000fe200024050ff */
[----:B------:R1:W-:Y:S01]  /*89f0*/  STS.128 [R68+0x6000], R4 ;  /* 0x0060000444007388 */ /* 0x0003e20000000c00 */
        /* <DEDUP_REMOVED lines=9> */
[C---:B------:R-:W-:Y:S01]  /*8a90*/  FFMA R15, R27.reuse, R32, R15 ;  /* 0x000000201b0f7223 */ /* 0x040fe2000000000f */
[C---:B------:R-:W-:Y:S01]  /*8aa0*/  FMUL R16, R24.reuse, R16 ;  /* 0x0000001018107220 */ /* 0x040fe20000400000 */
[----:B------:R-:W-:Y:S01]  /*8ab0*/  F2FP.TF32.F32.PACK_B R12, R12 ;  /* 0x0000000cff0c723e */ /* 0x000fe200024050ff */
[----:B------:R1:W-:Y:S01]  /*8ac0*/  STS.128 [R82+0x6010], R8 ;  /* 0x0060100852007388 */ /* 0x0003e20000000c00 */
[C---:B------:R-:W-:Y:S01]  /*8ad0*/  FMUL R17, R24.reuse, R17 ;  /* 0x0000001118117220 */ /* 0x040fe20000400000 */
        /* <DEDUP_REMOVED lines=9> */
[----:B------:R-:W-:Y:S02]  /*8b70*/  F2FP.TF32.F32.PACK_B R16, R16 ;  /* 0x00000010ff10723e */ /* 0x000fe400024050ff */
[----:B------:R1:W-:Y:S01]  /*8b80*/  STS.128 [R80+0x6020], R12 ;  /* 0x0060200c50007388 */ /* 0x0003e20000000c00 */
[----:B------:R-:W-:Y:S02]  /*8b90*/  F2FP.TF32.F32.PACK_B R17, R17 ;  /* 0x00000011ff11723e */ /* 0x000fe400024050ff */
        /* <DEDUP_REMOVED lines=15> */
[----:B------:R-:W-:Y:S01]  /*8c90*/  R2UR UR12, R81 ;  /* 0x00000000510c72ca */ /* 0x000fe200000e0000 */
[----:B------:R-:W-:Y:S01]  /*8ca0*/  UIADD3 UR8, UPT, UPT, UR49, 0x6200, URZ ;  /* 0x0000620031087890 */ /* 0x000fe2000fffe0ff */
[----:B------:R-:W-:Y:S01]  /*8cb0*/  R2UR UR13, R83 ;  /* 0x00000000530d72ca */ /* 0x000fe200000e0000 */
[----:B--2---:R-:W-:Y:S04]  /*8cc0*/  UIADD3 UR4, UP0, UPT, UR6, 0x780, URZ ;  /* 0x0000078006047890 */ /* 0x004fe8000ff1e0ff */
[----:B------:R-:W-:Y:S09]  /*8cd0*/  UIADD3.X UR5, UPT, UPT, URZ, UR7, URZ, UP0, !UPT ;  /* 0x00000007ff057290 */ /* 0x000ff200087fe4ff */
[----:B------:R2:W-:Y:S01]  /*8ce0*/  UTMASTG.5D.IM2COL [UR8], [UR4] ;  /* 0x00000008040073b5 */ /* 0x0005e20008060000 */
[----:B------:R0:W-:Y:S01]  /*8cf0*/  UTMACMDFLUSH ;  /* 0x00000000000079b7 */ /* 0x0001e20000000000 */
[----:B--2---:R-:W-:Y:S04]  /*8d00*/  DEPBAR.LE SB0, 0x1 ;  /* 0x000080400000791a */ /* 0x004fe80000000000 */
.L_x_120:
[----:B------:R-:W-:Y:S05]  /*8d10*/  BSYNC.RECONVERGENT B0 ;  /* 0x0000000000007941 */ /* 0x000fea0003800200 */
.L_x_119:
[----:B------:R-:W-:Y:S01]  /*8d20*/  BAR.SYNC.DEFER_BLOCKING 0x1, 0x80 ;  /* 0x0042000000007b1d */ /* 0x000fe20000010000 */
[----:B------:R-:W-:Y:S01]  /*8d30*/  UISETP.NE.AND UP0, UPT, UR53, -0x4, UPT ;  /* 0xfffffffc3500788c */ /* 0x000fe2000bf05270 */
[----:B------:R-:W-:Y:S08]  /*8d40*/  IADD3 R0, PT, PT, R22, 0x1, RZ ;  /* 0x0000000116007810 */ /* 0x000ff00007ffe0ff */
[----:B------:R-:W-:Y:S05]  /*8d50*/  BRA.U !UP0, `(.L_x_121) ;  /* 0x0000000108247547 */ /* 0x000fea000b800000 */
[----:B------:R-:W-:Y:S01]  /*8d60*/  ISETP.NE.AND P0, PT, R87, RZ, PT ;  /* 0x000000ff5700720c */ /* 0x000fe20003f05270 */
[----:B------:R-:W-:Y:S01]  /*8d70*/  IMAD.U32 R2, RZ, RZ, UR50 ;  /* 0x00000032ff027e24 */ /* 0x000fe2000f8e00ff */
[----:B------:R-:W-:Y:S04]  /*8d80*/  UIADD3 UR4, UPT, UPT, UR50, 0x1, URZ ;  /* 0x0000000132047890 */ /* 0x000fe8000fffe0ff */
[----:B------:R-:W-:Y:S04]  /*8d90*/  UISETP.NE.AND UP0, UPT, UR4, 0x4, UPT ;  /* 0x000000040400788c */ /* 0x000fe8000bf05270 */
[----:B------:R-:W-:Y:S03]  /*8da0*/  USEL UR50, UR4, URZ, UP0 ;  /* 0x000000ff04327287 */ /* 0x000fe60008000000 */
[----:B------:R-:W-:Y:S05]  /*8db0*/  @P0 LEA R2, R2, UR49, 0x3 ;  /* 0x0000003102020c11 */ /* 0x000fea000f8e18ff */
[----:B------:R-:W-:Y:S05]  /*8dc0*/  @P0 VIADD R2, R2, 0xa0 ;  /* 0x000000a002020836 */ /* 0x000fea0000000000 */
[----:B------:R-:W-:Y:S04]  /*8dd0*/  @P0 PRMT R2, R93, 0x654, R2 ;  /* 0x000006545d020816 */ /* 0x000fe80000000002 */
[----:B------:R2:W-:Y:S03]  /*8de0*/  @P0 SYNCS.ARRIVE.TRANS64.RED.A1T0 RZ, [R2+URZ], RZ ;  /* 0x000000ff02ff09a7 */ /* 0x0005e600081004ff */
.L_x_121:
[----:B------:R-:W-:Y:S01]  /*8df0*/  R2UR UR5, R63 ;  /* 0x000000003f0572ca */ /* 0x000fe200000e0000 */
[----:B------:R-:W-:Y:S01]  /*8e00*/  UISETP.NE.AND UP0, UPT, UR62, URZ, UPT ;  /* 0x000000ff3e00728c */ /* 0x000fe2000bf05270 */
[----:B------:R-:W-:Y:S01]  /*8e10*/  R2UR UR4, R64 ;  /* 0x00000000400472ca */ /* 0x000fe200000e0000 */
[----:B------:R-:W-:Y:S01]  /*8e20*/  UIADD3 UR53, UPT, UPT, UR53, 0x4, URZ ;  /* 0x0000000435357890 */ /* 0x000fe2000fffe0ff */
[C---:B------:R-:W-:Y:S01]  /*8e30*/  ISETP.NE.AND P0, PT, R0.reuse, 0x2, PT ;  /* 0x000000020000780c */ /* 0x040fe20003f05270 */
[----:B------:R-:W-:Y:S01]  /*8e40*/  UMOV UR52, UR63 ;  /* 0x0000003f00347c82 */ /* 0x000fe20008000000 */
[----:B------:R-:W-:Y:S02]  /*8e50*/  LOP3.LUT R65, R65, 0x1, RZ, 0x3c, !PT ;  /* 0x0000000141417812 */ /* 0x000fe400078e3cff */
[----:B------:R-:W-:Y:S02]  /*8e60*/  SEL R3, RZ, 0x1, P0 ;  /* 0x00000001ff037807 */ /* 0x000fe40000000000 */
[----:B------:R-:W-:Y:S02]  /*8e70*/  SEL R22, R0, RZ, P0 ;  /* 0x000000ff00167207 */ /* 0x000fe40000000000 */
[----:B------:R-:W-:Y:S01]  /*8e80*/  LOP3.LUT R66, R66, R3, RZ, 0x3c, !PT ;  /* 0x0000000342427212 */ /* 0x000fe200078e3cff */
[----:B------:R-:W-:Y:S02]  /*8e90*/  UIADD3 UR24, UPT, UPT, UR36, UR5, URZ ;  /* 0x0000000524187290 */ /* 0x000fe4000fffe0ff */
[----:B------:R-:W-:Y:S01]  /*8ea0*/  UIADD3 UR51, UPT, UPT, UR37, UR4, URZ ;  /* 0x0000000425337290 */ /* 0x000fe2000fffe0ff */
[----:B------:R-:W-:Y:S11]  /*8eb0*/  BRA.U UP0, `(.L_x_122) ;  /* 0xffffffc900507547 */ /* 0x000ff6000b83ffff */
[----:B------:R-:W-:-:S13]  /*8ec0*/  R2UR UR4, R79 ;  /* 0x000000004f0472ca */ /* 0x000fda00000e0000 */
[----:B------:R-:W-:-:S09]  /*8ed0*/  UISETP.NE.AND UP0, UPT, UR4, URZ, UPT ;  /* 0x000000ff0400728c */ /* 0x000fd2000bf05270 */
[----:B------:R-:W-:Y:S05]  /*8ee0*/  BRA.U !UP0, `(.L_x_123) ;  /* 0x0000000108487547 */ /* 0x000fea000b800000 */
[----:B------:R-:W4:Y:S02]  /*8ef0*/  LDCU.64 UR4, c[0x0][0x990] ;  /* 0x00013200ff0477ac */ /* 0x000f240008000a00 */
[----:B----4-:R-:W-:-:S04]  /*8f00*/  UISETP.NE.U32.AND UP0, UPT, UR4, URZ, UPT ;  /* 0x000000ff0400728c */ /* 0x010fc8000bf05070 */
[----:B------:R-:W-:-:S09]  /*8f10*/  UISETP.NE.AND.EX UP0, UPT, UR5, URZ, UPT, UP0 ;  /* 0x000000ff0500728c */ /* 0x000fd2000bf05300 */
[----:B------:R-:W-:Y:S05]  /*8f20*/  BRA.U UP0, `(.L_x_124) ;  /* 0x00000001000c7547 */ /* 0x000fea000b800000 */
[----:B------:R-:W-:-:S13]  /*8f30*/  FSETP.NEU.AND P0, PT, R27, RZ, PT ;  /* 0x000000ff1b00720b */ /* 0x000fda0003f0d000 */
[----:B------:R-:W-:Y:S05]  /*8f40*/  @!P0 EXIT ;  /* 0x000000000000894d */ /* 0x000fea0003800000 */
[----:B------:R-:W-:Y:S05]  /*8f50*/  BRA `(.L_x_123) ;  /* 0x00000000002c7947 */ /* 0x000fea0003800000 */
.L_x_124:
[----:B------:R-:W-:Y:S01]  /*8f60*/  ISETP.NE.AND P0, PT, R86, RZ, PT ;  /* 0x000000ff5600720c */ /* 0x000fe20003f05270 */
[----:B------:R-:W-:-:S12]  /*8f70*/  BSSY.RECONVERGENT B0, `(.L_x_123) ;  /* 0x0000009000007945 */ /* 0x000fd80003800200 */
[----:B------:R-:W-:Y:S05]  /*8f80*/  @P0 BRA `(.L_x_125) ;  /* 0x0000000000140947 */ /* 0x000fea0003800000 */
[----:B------:R-:W4:Y:S02]  /*8f90*/  LDCU.64 UR4, c[0x0][0x988] ;  /* 0x00013100ff0477ac */ /* 0x000f240008000a00 */
[----:B----4-:R-:W-:-:S04]  /*8fa0*/  ISETP.NE.U32.AND P0, PT, RZ, UR4, PT ;  /* 0x00000004ff007c0c */ /* 0x010fc8000bf05070 */
[----:B------:R-:W-:-:S13]  /*8fb0*/  ISETP.NE.AND.EX P0, PT, RZ, UR5, PT, P0 ;  /* 0x00000005ff007c0c */ /* 0x000fda000bf05300 */
[----:B------:R-:W-:Y:S05]  /*8fc0*/  @!P0 EXIT ;  /* 0x000000000000894d */ /* 0x000fea0003800000 */
[----:B------:R-:W-:Y:S05]  /*8fd0*/  BRA `(.L_x_126) ;  /* 0x0000000000087947 */ /* 0x000fea0003800000 */
.L_x_125:
[----:B------:R-:W-:-:S13]  /*8fe0*/  FSETP.NEU.AND P0, PT, R27, RZ, PT ;  /* 0x000000ff1b00720b */ /* 0x000fda0003f0d000 */
[----:B------:R-:W-:Y:S05]  /*8ff0*/  @!P0 EXIT ;  /* 0x000000000000894d */ /* 0x000fea0003800000 */
.L_x_126:
[----:B------:R-:W-:Y:S05]  /*9000*/  BSYNC.RECONVERGENT B0 ;  /* 0x0000000000007941 */ /* 0x000fea0003800200 */
.L_x_123:
[----:B------:R-:W4:Y:S01]  /*9010*/  S2UR UR5, SR_CgaCtaId ;  /* 0x00000000000579c3 */ /* 0x000f220000008800 */
[----:B------:R-:W-:Y:S01]  /*9020*/  ULEA UR4, UR50, UR49, 0x3 ;  /* 0x0000003132047291 */ /* 0x000fe2000f8e18ff */
[----:B------:R-:W-:-:S04]  /*9030*/  DEPBAR.LE SB0, 0x0 ;  /* 0x000080000000791a */ /* 0x000fc80000000000 */
[----:B------:R-:W-:-:S04]  /*9040*/  UIADD3 UR4, UPT, UPT, UR4, 0xa0, URZ ;  /* 0x000000a004047890 */ /* 0x000fc8000fffe0ff */
[----:B----4-:R-:W-:-:S09]  /*9050*/  UPRMT UR4, UR5, 0x654, UR4 ;  /* 0x0000065405047896 */ /* 0x010fd20008000004 */
[----:B------:R-:W-:Y:S01]  /*9060*/  SYNCS.ARRIVE.TRANS64.RED.A1T0 RZ, [UR4], RZ ;  /* 0x000000ffffff79a7 */ /* 0x000fe20008100404 */
[----:B------:R-:W-:Y:S05]  /*9070*/  EXIT ;  /* 0x000000000000794d */ /* 0x000fea0003800000 */
.L_x_19:
[----:B------:R-:W-:Y:S07]  /*9080*/  MOV R0, UR17 ;  /* 0x0000001100007c02 */ /* 0x000fee0008000f00 */
.L_x_127:
[----:B--2---:R2:W4:Y:S02]  /*9090*/  SYNCS.PHASECHK.TRANS64.TRYWAIT P0, [R0+URZ+0x40], R5 ;  /* 0x00004005000075a7 */ /* 0x00452400080011ff */
[----:B----4-:R-:W-:Y:S05]  /*90a0*/  @!P0 NANOSLEEP.SYNCS 0x989680 ;  /* 0x009896800000895d */ /* 0x010fea0003900000 */
[----:B------:R-:W4:Y:S02]  /*90b0*/  @!P0 SYNCS.PHASECHK.TRANS64 P0, [R0+URZ+0x40], R5 ;  /* 0x00004005000085a7 */ /* 0x000f2400080010ff */
[----:B----4-:R-:W-:Y:S05]  /*90c0*/  @!P0 BRA `(.L_x_127) ;  /* 0xfffffffc00f08947 */ /* 0x010fea000383ffff */
[----:B------:R-:W-:Y:S05]  /*90d0*/  BRA `(.L_x_18) ;  /* 0xffffff8800087947 */ /* 0x000fea000383ffff */
.L_x_25:
[----:B------:R-:W-:Y:S07]  /*90e0*/  MOV R0, UR9 ;  /* 0x0000000900007c02 */ /* 0x000fee0008000f00 */
.L_x_128:
[----:B--2---:R2:W4:Y:S02]  /*90f0*/  SYNCS.PHASECHK.TRANS64.TRYWAIT P0, [R0+URZ+0x40], R5 ;  /* 0x00004005000075a7 */ /* 0x00452400080011ff */
[----:B----4-:R-:W-:Y:S05]  /*9100*/  @!P0 NANOSLEEP.SYNCS 0x989680 ;  /* 0x009896800000895d */ /* 0x010fea0003900000 */
[----:B------:R-:W4:Y:S02]  /*9110*/  @!P0 SYNCS.PHASECHK.TRANS64 P0, [R0+URZ+0x40], R5 ;  /* 0x00004005000085a7 */ /* 0x000f2400080010ff */
[----:B----4-:R-:W-:Y:S05]  /*9120*/  @!P0 BRA `(.L_x_128) ;  /* 0xfffffffc00f08947 */ /* 0x010fea000383ffff */
[----:B------:R-:W-:Y:S05]  /*9130*/  BRA `(.L_x_24) ;  /* 0xffffff8c00b87947 */ /* 0x000fea000383ffff */
.L_x_29:
[----:B------:R-:W-:-:S07]  /*9140*/  MOV R0, UR41 ;  /* 0x0000002900007c02 */ /* 0x000fce0008000f00 */
.L_x_129:
[----:B-1----:R1:W2:Y:S02]  /*9150*/  SYNCS.PHASECHK.TRANS64.TRYWAIT P0, [R0+URZ+0xd0], R3 ;  /* 0x0000d003000075a7 */ /* 0x0022a400080011ff */
[----:B--2---:R-:W-:Y:S05]  /*9160*/  @!P0 NANOSLEEP.SYNCS 0x989680 ;  /* 0x009896800000895d */ /* 0x004fea0003900000 */
[----:B------:R-:W2:Y:S02]  /*9170*/  @!P0 SYNCS.PHASECHK.TRANS64 P0, [R0+URZ+0xd0], R3 ;  /* 0x0000d003000085a7 */ /* 0x000ea400080010ff */
[----:B--2---:R-:W-:Y:S05]  /*9180*/  @!P0 BRA `(.L_x_129) ;  /* 0xfffffffc00f08947 */ /* 0x004fea000383ffff */
[----:B------:R-:W-:Y:S05]  /*9190*/  BRA `(.L_x_130) ;  /* 0xffffff9000b47947 */ /* 0x000fea000383ffff */
.L_x_33:
[----:B------:R-:W-:-:S07]  /*91a0*/  MOV R0, UR4 ;  /* 0x0000000400007c02 */ /* 0x000fce0008000f00 */
.L_x_131:
[----:B-1----:R1:W2:Y:S02]  /*91b0*/  SYNCS.PHASECHK.TRANS64.TRYWAIT P0, [R0+URZ], R3 ;  /* 0x00000003000075a7 */ /* 0x0022a400080011ff */
[----:B--2---:R-:W-:Y:S05]  /*91c0*/  @!P0 NANOSLEEP.SYNCS 0x989680 ;  /* 0x009896800000895d */ /* 0x004fea0003900000 */
[----:B------:R-:W2:Y:S02]  /*91d0*/  @!P0 SYNCS.PHASECHK.TRANS64 P0, [R0+URZ], R3 ;  /* 0x00000003000085a7 */ /* 0x000ea400080010ff */
[----:B--2---:R-:W-:Y:S05]  /*91e0*/  @!P0 BRA `(.L_x_131) ;  /* 0xfffffffc00f08947 */ /* 0x004fea000383ffff */
[----:B------:R-:W-:Y:S05]  /*91f0*/  BRA `(.L_x_132) ;  /* 0xffffff98004c7947 */ /* 0x000fea000383ffff */
.L_x_34:
[----:B------:R-:W-:-:S07]  /*9200*/  MOV R0, UR5 ;  /* 0x0000000500007c02 */ /* 0x000fce0008000f00 */
.L_x_133:
[----:B-1----:R1:W2:Y:S02]  /*9210*/  SYNCS.PHASECHK.TRANS64.TRYWAIT P0, [R0+URZ], R3 ;  /* 0x00000003000075a7 */ /* 0x0022a400080011ff */
[----:B--2---:R-:W-:Y:S05]  /*9220*/  @!P0 NANOSLEEP.SYNCS 0x989680 ;  /* 0x009896800000895d */ /* 0x004fea0003900000 */
[----:B------:R-:W2:Y:S02]  /*9230*/  @!P0 SYNCS.PHASECHK.TRANS64 P0, [R0+URZ], R3 ;  /* 0x00000003000085a7 */ /* 0x000ea400080010ff */
[----:B--2---:R-:W-:Y:S05]  /*9240*/  @!P0 BRA `(.L_x_133) ;  /* 0xfffffffc00f08947 */ /* 0x004fea000383ffff */
[----:B------:R-:W-:Y:S05]  /*9250*/  BRA `(.L_x_134) ;  /* 0xffffff98005c7947 */ /* 0x000fea000383ffff */
.L_x_35:
[----:B------:R-:W-:-:S07]  /*9260*/  MOV R0, UR5 ;  /* 0x0000000500007c02 */ /* 0x000fce0008000f00 */
.L_x_135:
[----:B-1----:R1:W2:Y:S02]  /*9270*/  SYNCS.PHASECHK.TRANS64.TRYWAIT P0, [R0+URZ], R3 ;  /* 0x00000003000075a7 */ /* 0x0022a400080011ff */
[----:B--2---:R-:W-:Y:S05]  /*9280*/  @!P0 NANOSLEEP.SYNCS 0x989680 ;  /* 0x009896800000895d */ /* 0x004fea0003900000 */
[----:B------:R-:W2:Y:S02]  /*9290*/  @!P0 SYNCS.PHASECHK.TRANS64 P0, [R0+URZ], R3 ;  /* 0x00000003000085a7 */ /* 0x000ea400080010ff */
[----:B--2---:R-:W-:Y:S05]  /*92a0*/  @!P0 BRA `(.L_x_135) ;  /* 0xfffffffc00f08947 */ /* 0x004fea000383ffff */
[----:B------:R-:W-:Y:S05]  /*92b0*/  BRA `(.L_x_136) ;  /* 0xffffff98006c7947 */ /* 0x000fea000383ffff */
.L_x_36:
[----:B------:R-:W-:-:S07]  /*92c0*/  MOV R0, UR5 ;  /* 0x0000000500007c02 */ /* 0x000fce0008000f00 */
.L_x_137:
[----:B-1----:R1:W2:Y:S02]  /*92d0*/  SYNCS.PHASECHK.TRANS64.TRYWAIT P0, [R0+URZ], R3 ;  /* 0x00000003000075a7 */ /* 0x0022a400080011ff */
[----:B--2---:R-:W-:Y:S05]  /*92e0*/  @!P0 NANOSLEEP.SYNCS 0x989680 ;  /* 0x009896800000895d */ /* 0x004fea0003900000 */
[----:B------:R-:W2:Y:S02]  /*92f0*/  @!P0 SYNCS.PHASECHK.TRANS64 P0, [R0+URZ], R3 ;  /* 0x00000003000085a7 */ /* 0x000ea400080010ff */
[----:B--2---:R-:W-:Y:S05]  /*9300*/  @!P0 BRA `(.L_x_137) ;  /* 0xfffffffc00f08947 */ /* 0x004fea000383ffff */
[----:B------:R-:W-:Y:S05]  /*9310*/  BRA `(.L_x_138) ;  /* 0xffffff98007c7947 */ /* 0x000fea000383ffff */
.L_x_37:
[----:B------:R-:W-:-:S07]  /*9320*/  MOV R0, UR5 ;  /* 0x0000000500007c02 */ /* 0x000fce0008000f00 */
.L_x_139:
[----:B-1----:R1:W2:Y:S02]  /*9330*/  SYNCS.PHASECHK.TRANS64.TRYWAIT P0, [R0+URZ], R3 ;  /* 0x00000003000075a7 */ /* 0x0022a400080011ff */
[----:B--2---:R-:W-:Y:S05]  /*9340*/  @!P0 NANOSLEEP.SYNCS 0x989680 ;  /* 0x009896800000895d */ /* 0x004fea0003900000 */
[----:B------:R-:W2:Y:S02]  /*9350*/  @!P0 SYNCS.PHASECHK.TRANS64 P0, [R0+URZ], R3 ;  /* 0x00000003000085a7 */ /* 0x000ea400080010ff */
[----:B--2---:R-:W-:Y:S05]  /*9360*/  @!P0 BRA `(.L_x_139) ;  /* 0xfffffffc00f08947 */ /* 0x004fea000383ffff */
[----:B------:R-:W-:Y:S05]  /*9370*/  BRA `(.L_x_140) ;  /* 0xffffff98008c7947 */ /* 0x000fea000383ffff */
.L_x_38:
[----:B------:R-:W-:-:S07]  /*9380*/  MOV R0, UR5 ;  /* 0x0000000500007c02 */ /* 0x000fce0008000f00 */
.L_x_141:
[----:B-1----:R1:W2:Y:S02]  /*9390*/  SYNCS.PHASECHK.TRANS64.TRYWAIT P0, [R0+URZ], R3 ;  /* 0x00000003000075a7 */ /* 0x0022a400080011ff */
[----:B--2---:R-:W-:Y:S05]  /*93a0*/  @!P0 NANOSLEEP.SYNCS 0x989680 ;  /* 0x009896800000895d */ /* 0x004fea0003900000 */
[----:B------:R-:W2:Y:S02]  /*93b0*/  @!P0 SYNCS.PHASECHK.TRANS64 P0, [R0+URZ], R3 ;  /* 0x00000003000085a7 */ /* 0x000ea400080010ff */
[----:B--2---:R-:W-:Y:S05]  /*93c0*/  @!P0 BRA `(.L_x_141) ;  /* 0xfffffffc00f08947 */ /* 0x004fea000383ffff */
[----:B------:R-:W-:Y:S05]  /*93d0*/  BRA `(.L_x_142) ;  /* 0xffffff98009c7947 */ /* 0x000fea000383ffff */
.L_x_39:
[----:B------:R-:W-:-:S07]  /*93e0*/  MOV R0, UR5 ;  /* 0x0000000500007c02 */ /* 0x000fce0008000f00 */
.L_x_143:
[----:B-1----:R1:W2:Y:S02]  /*93f0*/  SYNCS.PHASECHK.TRANS64.TRYWAIT P0, [R0+URZ], R3 ;  /* 0x00000003000075a7 */ /* 0x0022a400080011ff */
[----:B--2---:R-:W-:Y:S05]  /*9400*/  @!P0 NANOSLEEP.SYNCS 0x989680 ;  /* 0x009896800000895d */ /* 0x004fea0003900000 */
[----:B------:R-:W2:Y:S02]  /*9410*/  @!P0 SYNCS.PHASECHK.TRANS64 P0, [R0+URZ], R3 ;  /* 0x00000003000085a7 */ /* 0x000ea400080010ff */
[----:B--2---:R-:W-:Y:S05]  /*9420*/  @!P0 BRA `(.L_x_143) ;  /* 0xfffffffc00f08947 */ /* 0x004fea000383ffff */
[----:B------:R-:W-:Y:S05]  /*9430*/  BRA `(.L_x_144) ;  /* 0xffffff9800ac7947 */ /* 0x000fea000383ffff */
.L_x_42:
[----:B------:R-:W-:-:S07]  /*9440*/  MOV R4, UR4 ;  /* 0x0000000400047c02 */ /* 0x000fce0008000f00 */
.L_x_145:
[----:B--2---:R2:W3:Y:S02]  /*9450*/  SYNCS.PHASECHK.TRANS64.TRYWAIT P1, [R4+URZ+0xd8], R7 ;  /* 0x0000d807040075a7 */ /* 0x0044e400080211ff */
[----:B---3--:R-:W-:Y:S05]  /*9460*/  @!P1 NANOSLEEP.SYNCS 0x989680 ;  /* 0x009896800000995d */ /* 0x008fea0003900000 */
[----:B------:R-:W3:Y:S02]  /*9470*/  @!P1 SYNCS.PHASECHK.TRANS64 P1, [R4+URZ+0xd8], R7 ;  /* 0x0000d807040095a7 */ /* 0x000ee400080210ff */
[----:B---3--:R-:W-:Y:S05]  /*9480*/  @!P1 BRA `(.L_x_145) ;  /* 0xfffffffc00f09947 */ /* 0x008fea000383ffff */
[----:B------:R-:W-:Y:S05]  /*9490*/  BRA `(.L_x_146) ;  /* 0xffffff9c001c7947 */ /* 0x000fea000383ffff */
.L_x_43:
[----:B--2---:R-:W-:-:S07]  /*94a0*/  MOV R4, UR4 ;  /* 0x0000000400047c02 */ /* 0x004fce0008000f00 */
.L_x_147:
[----:B--2---:R2:W3:Y:S02]  /*94b0*/  SYNCS.PHASECHK.TRANS64.TRYWAIT P1, [R4+URZ+0xd0], R5 ;  /* 0x0000d005040075a7 */ /* 0x0044e400080211ff */
[----:B---3--:R-:W-:Y:S05]  /*94c0*/  @!P1 NANOSLEEP.SYNCS 0x989680 ;  /* 0x009896800000995d */ /* 0x008fea0003900000 */
[----:B------:R-:W3:Y:S02]  /*94d0*/  @!P1 SYNCS.PHASECHK.TRANS64 P1, [R4+URZ+0xd0], R5 ;  /* 0x0000d005040095a7 */ /* 0x000ee400080210ff */
[----:B---3--:R-:W-:Y:S05]  /*94e0*/  @!P1 BRA `(.L_x_147) ;  /* 0xfffffffc00f09947 */ /* 0x008fea000383ffff */
[----:B------:R-:W-:Y:S05]  /*94f0*/  BRA `(.L_x_148) ;  /* 0xffffff9c00247947 */ /* 0x000fea000383ffff */
.L_x_51:
[----:B------:R-:W-:-:S07]  /*9500*/  MOV R0, UR20 ;  /* 0x0000001400007c02 */ /* 0x000fce0008000f00 */
.L_x_149:
[----:B-1----:R1:W2:Y:S02]  /*9510*/  SYNCS.PHASECHK.TRANS64.TRYWAIT P0, [R0+URZ+0xd0], R5 ;  /* 0x0000d005000075a7 */ /* 0x0022a400080011ff */
[----:B--2---:R-:W-:Y:S05]  /*9520*/  @!P0 NANOSLEEP.SYNCS 0x989680 ;  /* 0x009896800000895d */ /* 0x004fea0003900000 */
[----:B------:R-:W2:Y:S02]  /*9530*/  @!P0 SYNCS.PHASECHK.TRANS64 P0, [R0+URZ+0xd0], R5 ;  /* 0x0000d005000085a7 */ /* 0x000ea400080010ff */
[----:B--2---:R-:W-:Y:S05]  /*9540*/  @!P0 BRA `(.L_x_149) ;  /* 0xfffffffc00f08947 */ /* 0x004fea000383ffff */
[----:B------:R-:W-:Y:S05]  /*9550*/  BRA `(.L_x_150) ;  /* 0xffffffa000b07947 */ /* 0x000fea000383ffff */
.L_x_52:
[----:B------:R-:W-:-:S07]  /*9560*/  MOV R5, UR24 ;  /* 0x0000001800057c02 */ /* 0x000fce0008000f00 */
.L_x_151:
[----:B-1----:R1:W2:Y:S02]  /*9570*/  SYNCS.PHASECHK.TRANS64.TRYWAIT P0, [R5+URZ+0xf0], R0 ;  /* 0x0000f000050075a7 */ /* 0x0022a400080011ff */
[----:B--2---:R-:W-:Y:S05]  /*9580*/  @!P0 NANOSLEEP.SYNCS 0x989680 ;  /* 0x009896800000895d */ /* 0x004fea0003900000 */
[----:B------:R-:W2:Y:S02]  /*9590*/  @!P0 SYNCS.PHASECHK.TRANS64 P0, [R5+URZ+0xf0], R0 ;  /* 0x0000f000050085a7 */ /* 0x000ea400080010ff */
[----:B--2---:R-:W-:Y:S05]  /*95a0*/  @!P0 BRA `(.L_x_151) ;  /* 0xfffffffc00f08947 */ /* 0x004fea000383ffff */
[----:B------:R-:W-:Y:S05]  /*95b0*/  BRA `(.L_x_152) ;  /* 0xffffffa000cc7947 */ /* 0x000fea000383ffff */
.L_x_55:
[----:B-1----:R-:W-:Y:S07]  /*95c0*/  MOV R0, UR18 ;  /* 0x0000001200007c02 */ /* 0x002fee0008000f00 */
.L_x_153:
[----:B-1----:R1:W2:Y:S02]  /*95d0*/  SYNCS.PHASECHK.TRANS64.TRYWAIT P0, [R0+URZ], R5 ;  /* 0x00000005000075a7 */ /* 0x0022a400080011ff */
[----:B--2---:R-:W-:Y:S05]  /*95e0*/  @!P0 NANOSLEEP.SYNCS 0x989680 ;  /* 0x009896800000895d */ /* 0x004fea0003900000 */
[----:B------:R-:W2:Y:S02]  /*95f0*/  @!P0 SYNCS.PHASECHK.TRANS64 P0, [R0+URZ], R5 ;  /* 0x00000005000085a7 */ /* 0x000ea400080010ff */
[----:B--2---:R-:W-:Y:S05]  /*9600*/  @!P0 BRA `(.L_x_153) ;  /* 0xfffffffc00f08947 */ /* 0x004fea000383ffff */
[----:B------:R-:W-:Y:S05]  /*9610*/  BRA `(.L_x_54) ;  /* 0xffffffa000f07947 */ /* 0x000fea000383ffff */
.L_x_58:
[----:B------:R-:W-:-:S07]  /*9620*/  MOV R0, UR4 ;  /* 0x0000000400007c02 */ /* 0x000fce0008000f00 */
.L_x_154:
[----:B-1----:R1:W3:Y:S02]  /*9630*/  SYNCS.PHASECHK.TRANS64.TRYWAIT P0, [R0+URZ], R3 ;  /* 0x00000003000075a7 */ /* 0x0022e400080011ff */
[----:B---3--:R-:W-:Y:S05]  /*9640*/  @!P0 NANOSLEEP.SYNCS 0x989680 ;  /* 0x009896800000895d */ /* 0x008fea0003900000 */
[----:B------:R-:W3:Y:S02]  /*9650*/  @!P0 SYNCS.PHASECHK.TRANS64 P0, [R0+URZ], R3 ;  /* 0x00000003000085a7 */ /* 0x000ee400080010ff */
[----:B---3--:R-:W-:Y:S05]  /*9660*/  @!P0 BRA `(.L_x_154) ;  /* 0xfffffffc00f08947 */ /* 0x008fea000383ffff */
[----:B------:R-:W-:Y:S05]  /*9670*/  BRA `(.L_x_155) ;  /* 0xffffffa400f07947 */ /* 0x000fea000383ffff */
.L_x_59:
[----:B------:R-:W-:-:S07]  /*9680*/  MOV R0, UR4 ;  /* 0x0000000400007c02 */ /* 0x000fce0008000f00 */
.L_x_156:
[----:B-1----:R1:W2:Y:S02]  /*9690*/  SYNCS.PHASECHK.TRANS64.TRYWAIT P0, [R0+URZ], R3 ;  /* 0x00000003000075a7 */ /* 0x0022a400080011ff */
[----:B--2---:R-:W-:Y:S05]  /*96a0*/  @!P0 NANOSLEEP.SYNCS 0x989680 ;  /* 0x009896800000895d */ /* 0x004fea0003900000 */
[----:B------:R-:W2:Y:S02]  /*96b0*/  @!P0 SYNCS.PHASECHK.TRANS64 P0, [R0+URZ], R3 ;  /* 0x00000003000085a7 */ /* 0x000ea400080010ff */
[----:B--2---:R-:W-:Y:S05]  /*96c0*/  @!P0 BRA `(.L_x_156) ;  /* 0xfffffffc00f08947 */ /* 0x004fea000383ffff */
[----:B------:R-:W-:Y:S05]  /*96d0*/  BRA `(.L_x_157) ;  /* 0xffffffa400fc7947 */ /* 0x000fea000383ffff */
.L_x_64:
[----:B------:R-:W-:Y:S07]  /*96e0*/  MOV R0, UR20 ;  /* 0x0000001400007c02 */ /* 0x000fee0008000f00 */
.L_x_158:
[----:B-1----:R1:W2:Y:S02]  /*96f0*/  SYNCS.PHASECHK.TRANS64.TRYWAIT P0, [R0+URZ+0xd0], R5 ;  /* 0x0000d005000075a7 */ /* 0x0022a400080011ff */
[----:B--2---:R-:W-:Y:S05]  /*9700*/  @!P0 NANOSLEEP.SYNCS 0x989680 ;  /* 0x009896800000895d */ /* 0x004fea0003900000 */
[----:B------:R-:W2:Y:S02]  /*9710*/  @!P0 SYNCS.PHASECHK.TRANS64 P0, [R0+URZ+0xd0], R5 ;  /* 0x0000d005000085a7 */ /* 0x000ea400080010ff */
[----:B--2---:R-:W-:Y:S05]  /*9720*/  @!P0 BRA `(.L_x_158) ;  /* 0xfffffffc00f08947 */ /* 0x004fea000383ffff */
[----:B------:R-:W-:Y:S05]  /*9730*/  BRA `(.L_x_159) ;  /* 0xffffffac00587947 */ /* 0x000fea000383ffff */
.L_x_67:
[----:B------:R-:W-:Y:S07]  /*9740*/  MOV R0, UR20 ;  /* 0x0000001400007c02 */ /* 0x000fee0008000f00 */
.L_x_160:
[----:B-1----:R1:W2:Y:S02]  /*9750*/  SYNCS.PHASECHK.TRANS64.TRYWAIT P2, [R0+URZ+0xc8], R11 ;  /* 0x0000c80b000075a7 */ /* 0x0022a400080411ff */
[----:B--2---:R-:W-:Y:S05]  /*9760*/  @!P2 NANOSLEEP.SYNCS 0x989680 ;  /* 0x009896800000a95d */ /* 0x004fea0003900000 */
[----:B------:R-:W2:Y:S02]  /*9770*/  @!P2 SYNCS.PHASECHK.TRANS64 P2, [R0+URZ+0xc8], R11 ;  /* 0x0000c80b0000a5a7 */ /* 0x000ea400080410ff */
[----:B--2---:R-:W-:Y:S05]  /*9780*/  @!P2 BRA `(.L_x_160) ;  /* 0xfffffffc00f0a947 */ /* 0x004fea000383ffff */
[----:B------:R-:W-:Y:S05]  /*9790*/  BRA `(.L_x_66) ;  /* 0xffffffb000bc7947 */ /* 0x000fea000383ffff */
.L_x_70:
[----:B------:R-:W-:Y:S07]  /*97a0*/  MOV R2, UR20 ;  /* 0x0000001400027c02 */ /* 0x000fee0008000f00 */
.L_x_161:
[----:B-1----:R1:W2:Y:S02]  /*97b0*/  SYNCS.PHASECHK.TRANS64.TRYWAIT P1, [R2+URZ+0xa0], R9 ;  /* 0x0000a009020075a7 */ /* 0x0022a400080211ff */
[----:B--2---:R-:W-:Y:S05]  /*97c0*/  @!P1 NANOSLEEP.SYNCS 0x989680 ;  /* 0x009896800000995d */ /* 0x004fea0003900000 */
[----:B------:R-:W2:Y:S02]  /*97d0*/  @!P1 SYNCS.PHASECHK.TRANS64 P1, [R2+URZ+0xa0], R9 ;  /* 0x0000a009020095a7 */ /* 0x000ea400080210ff */
[----:B--2---:R-:W-:Y:S05]  /*97e0*/  @!P1 BRA `(.L_x_161) ;  /* 0xfffffffc00f09947 */ /* 0x004fea000383ffff */
[----:B------:R-:W-:Y:S05]  /*97f0*/  BRA `(.L_x_162) ;  /* 0xffffffb400707947 */ /* 0x000fea000383ffff */
.L_x_71:
[----:B------:R-:W-:Y:S07]  /*9800*/  MOV R2, UR20 ;  /* 0x0000001400027c02 */ /* 0x000fee0008000f00 */
.L_x_163:
[----:B-1----:R1:W2:Y:S02]  /*9810*/  SYNCS.PHASECHK.TRANS64.TRYWAIT P1, [R2+URZ+0xa8], R9 ;  /* 0x0000a809020075a7 */ /* 0x0022a400080211ff */
[----:B--2---:R-:W-:Y:S05]  /*9820*/  @!P1 NANOSLEEP.SYNCS 0x989680 ;  /* 0x009896800000995d */ /* 0x004fea0003900000 */
[----:B------:R-:W2:Y:S02]  /*9830*/  @!P1 SYNCS.PHASECHK.TRANS64 P1, [R2+URZ+0xa8], R9 ;  /* 0x0000a809020095a7 */ /* 0x000ea400080210ff */
[----:B--2---:R-:W-:Y:S05]  /*9840*/  @!P1 BRA `(.L_x_163) ;  /* 0xfffffffc00f09947 */ /* 0x004fea000383ffff */
[----:B------:R-:W-:Y:S05]  /*9850*/  BRA `(.L_x_164) ;  /* 0xffffffb400b87947 */ /* 0x000fea000383ffff */
.L_x_72:
[----:B------:R-:W-:Y:S07]  /*9860*/  MOV R2, UR20 ;  /* 0x0000001400027c02 */ /* 0x000fee0008000f00 */
.L_x_165:
[----:B-1----:R1:W2:Y:S02]  /*9870*/  SYNCS.PHASECHK.TRANS64.TRYWAIT P1, [R2+URZ+0xb0], R9 ;  /* 0x0000b009020075a7 */ /* 0x0022a400080211ff */
[----:B--2---:R-:W-:Y:S05]  /*9880*/  @!P1 NANOSLEEP.SYNCS 0x989680 ;  /* 0x009896800000995d */ /* 0x004fea0003900000 */
[----:B------:R-:W2:Y:S02]  /*9890*/  @!P1 SYNCS.PHASECHK.TRANS64 P1, [R2+URZ+0xb0], R9 ;  /* 0x0000b009020095a7 */ /* 0x000ea400080210ff */
[----:B--2---:R-:W-:Y:S05]  /*98a0*/  @!P1 BRA `(.L_x_165) ;  /* 0xfffffffc00f09947 */ /* 0x004fea000383ffff */
[----:B------:R-:W-:Y:S05]  /*98b0*/  BRA `(.L_x_166) ;  /* 0xffffffb800007947 */ /* 0x000fea000383ffff */
.L_x_73:
[----:B------:R-:W-:Y:S07]  /*98c0*/  MOV R0, UR20 ;  /* 0x0000001400007c02 */ /* 0x000fee0008000f00 */
.L_x_167:
[----:B-1----:R1:W2:Y:S02]  /*98d0*/  SYNCS.PHASECHK.TRANS64.TRYWAIT P0, [R0+URZ+0xb8], R9 ;  /* 0x0000b809000075a7 */ /* 0x0022a400080011ff */
[----:B--2---:R-:W-:Y:S05]  /*98e0*/  @!P0 NANOSLEEP.SYNCS 0x989680 ;  /* 0x009896800000895d */ /* 0x004fea0003900000 */
[----:B------:R-:W2:Y:S02]  /*98f0*/  @!P0 SYNCS.PHASECHK.TRANS64 P0, [R0+URZ+0xb8], R9 ;  /* 0x0000b809000085a7 */ /* 0x000ea400080010ff */
[----:B--2---:R-:W-:Y:S05]  /*9900*/  @!P0 BRA `(.L_x_167) ;  /* 0xfffffffc00f08947 */ /* 0x004fea000383ffff */
[----:B------:R-:W-:Y:S05]  /*9910*/  BRA `(.L_x_168) ;  /* 0xffffffb800487947 */ /* 0x000fea000383ffff */
.L_x_75:
[----:B------:R-:W-:-:S07]  /*9920*/  MOV R0, UR20 ;  /* 0x0000001400007c02 */ /* 0x000fce0008000f00 */
.L_x_169:
[----:B-1----:R1:W2:Y:S02]  /*9930*/  SYNCS.PHASECHK.TRANS64.TRYWAIT P0, [R0+URZ+0xa0], R3 ;  /* 0x0000a003000075a7 */ /* 0x0022a400080011ff */
[----:B--2---:R-:W-:Y:S05]  /*9940*/  @!P0 NANOSLEEP.SYNCS 0x989680 ;  /* 0x009896800000895d */ /* 0x004fea0003900000 */
[----:B------:R-:W2:Y:S02]  /*9950*/  @!P0 SYNCS.PHASECHK.TRANS64 P0, [R0+URZ+0xa0], R3 ;  /* 0x0000a003000085a7 */ /* 0x000ea400080010ff */
[----:B--2---:R-:W-:Y:S05]  /*9960*/  @!P0 BRA `(.L_x_169) ;  /* 0xfffffffc00f08947 */ /* 0x004fea000383ffff */
[----:B------:R-:W-:Y:S05]  /*9970*/  BRA `(.L_x_170) ;  /* 0xffffffb800ac7947 */ /* 0x000fea000383ffff */
.L_x_76:
[----:B-1----:R-:W-:-:S07]  /*9980*/  MOV R0, UR20 ;  /* 0x0000001400007c02 */ /* 0x002fce0008000f00 */
.L_x_171:
[----:B-1----:R1:W2:Y:S02]  /*9990*/  SYNCS.PHASECHK.TRANS64.TRYWAIT P0, [R0+URZ+0xa8], R3 ;  /* 0x0000a803000075a7 */ /* 0x0022a400080011ff */
[----:B--2---:R-:W-:Y:S05]  /*99a0*/  @!P0 NANOSLEEP.SYNCS 0x989680 ;  /* 0x009896800000895d */ /* 0x004fea0003900000 */
[----:B------:R-:W2:Y:S02]  /*99b0*/  @!P0 SYNCS.PHASECHK.TRANS64 P0, [R0+URZ+0xa8], R3 ;  /* 0x0000a803000085a7 */ /* 0x000ea400080010ff */
[----:B--2---:R-:W-:Y:S05]  /*99c0*/  @!P0 BRA `(.L_x_171) ;  /* 0xfffffffc00f08947 */ /* 0x004fea000383ffff */
[----:B------:R-:W-:Y:S05]  /*99d0*/  BRA `(.L_x_172) ;  /* 0xffffffb8009c7947 */ /* 0x000fea000383ffff */
.L_x_77:
[----:B-1----:R-:W-:-:S07]  /*99e0*/  MOV R0, UR20 ;  /* 0x0000001400007c02 */ /* 0x002fce0008000f00 */
.L_x_173:
[----:B-1----:R1:W2:Y:S02]  /*99f0*/  SYNCS.PHASECHK.TRANS64.TRYWAIT P0, [R0+URZ+0xb0], R3 ;  /* 0x0000b003000075a7 */ /* 0x0022a400080011ff */
[----:B--2---:R-:W-:Y:S05]  /*9a00*/  @!P0 NANOSLEEP.SYNCS 0x989680 ;  /* 0x009896800000895d */ /* 0x004fea0003900000 */
[----:B------:R-:W2:Y:S02]  /*9a10*/  @!P0 SYNCS.PHASECHK.TRANS64 P0, [R0+URZ+0xb0], R3 ;  /* 0x0000b003000085a7 */ /* 0x000ea400080010ff */
[----:B--2---:R-:W-:Y:S05]  /*9a20*/  @!P0 BRA `(.L_x_173) ;  /* 0xfffffffc00f08947 */ /* 0x004fea000383ffff */
[----:B------:R-:W-:Y:S05]  /*9a30*/  BRA `(.L_x_174) ;  /* 0xffffffb8008c7947 */ /* 0x000fea000383ffff */
.L_x_79:
[----:B------:R-:W-:Y:S07]  /*9a40*/  MOV R0, UR49 ;  /* 0x0000003100007c02 */ /* 0x000fee0008000f00 */
.L_x_175:
[----:B-1----:R1:W2:Y:S02]  /*9a50*/  SYNCS.PHASECHK.TRANS64.TRYWAIT P0, [R0+URZ+0xd0], R3 ;  /* 0x0000d003000075a7 */ /* 0x0022a400080011ff */
[----:B--2---:R-:W-:Y:S05]  /*9a60*/  @!P0 NANOSLEEP.SYNCS 0x989680 ;  /* 0x009896800000895d */ /* 0x004fea0003900000 */
[----:B------:R-:W2:Y:S02]  /*9a70*/  @!P0 SYNCS.PHASECHK.TRANS64 P0, [R0+URZ+0xd0], R3 ;  /* 0x0000d003000085a7 */ /* 0x000ea400080010ff */
[----:B--2---:R-:W-:Y:S05]  /*9a80*/  @!P0 BRA `(.L_x_175) ;  /* 0xfffffffc00f08947 */ /* 0x004fea000383ffff */
[----:B------:R-:W-:Y:S05]  /*9a90*/  BRA `(.L_x_176) ;  /* 0xffffffbc00647947 */ /* 0x000fea000383ffff */
.L_x_90:
[----:B-1----:R-:W-:Y:S04]  /*9aa0*/  MOV R2, UR49 ;  /* 0x0000003100027c02 */ /* 0x002fe80008000f00 */
[----:B------:R1:W3:Y:S03]  /*9ab0*/  SYNCS.PHASECHK.TRANS64.TRYWAIT P1, [R2+URZ+0x80], R3 ;  /* 0x00008003020075a7 */ /* 0x0002e600080211ff */
[----:B---3--:R-:W-:Y:S05]  /*9ac0*/  @!P1 NANOSLEEP.SYNCS 0x989680 ;  /* 0x009896800000995d */ /* 0x008fea0003900000 */
[----:B------:R-:W3:Y:S02]  /*9ad0*/  @!P1 SYNCS.PHASECHK.TRANS64 P1, [R2+URZ+0x80], R3 ;  /* 0x00008003020095a7 */ /* 0x000ee400080210ff */
[----:B---3--:R-:W-:Y:S05]  /*9ae0*/  @!P1 BRA `(.L_x_90) ;  /* 0xfffffffc00ec9947 */ /* 0x008fea000383ffff */
[----:B------:R-:W-:Y:S05]  /*9af0*/  BRA `(.L_x_89) ;  /* 0xffffffcc00507947 */ /* 0x000fea000383ffff */
.L_x_92:
[----:B-1----:R1:W2:Y:S02]  /*9b00*/  SYNCS.PHASECHK.TRANS64.TRYWAIT P0, [R89+URZ+0xe0], R0 ;  /* 0x0000e000590075a7 */ /* 0x0022a400080011ff */
[----:B--2---:R-:W-:Y:S05]  /*9b10*/  @!P0 NANOSLEEP.SYNCS 0x989680 ;  /* 0x009896800000895d */ /* 0x004fea0003900000 */
[----:B------:R-:W2:Y:S02]  /*9b20*/  @!P0 SYNCS.PHASECHK.TRANS64 P0, [R89+URZ+0xe0], R0 ;  /* 0x0000e000590085a7 */ /* 0x000ea400080010ff */
[----:B--2---:R-:W-:Y:S05]  /*9b30*/  @!P0 BRA `(.L_x_92) ;  /* 0xfffffffc00f08947 */ /* 0x004fea000383ffff */
[----:B------:R-:W-:Y:S05]  /*9b40*/  BRA `(.L_x_91) ;  /* 0xffffffcc00787947 */ /* 0x000fea000383ffff */
.L_x_101:
[----:B-1----:R1:W2:Y:S02]  /*9b50*/  SYNCS.PHASECHK.TRANS64.TRYWAIT P0, [R3+URZ+0x80], R0 ;  /* 0x00008000030075a7 */ /* 0x0022a400080011ff */
[----:B--2---:R-:W-:Y:S05]  /*9b60*/  @!P0 NANOSLEEP.SYNCS 0x989680 ;  /* 0x009896800000895d */ /* 0x004fea0003900000 */
[----:B------:R-:W2:Y:S02]  /*9b70*/  @!P0 SYNCS.PHASECHK.TRANS64 P0, [R3+URZ+0x80], R0 ;  /* 0x00008000030085a7 */ /* 0x000ea400080010ff */
[----:B--2---:R-:W-:Y:S05]  /*9b80*/  @!P0 BRA `(.L_x_101) ;  /* 0xfffffffc00f08947 */ /* 0x004fea000383ffff */
[----:B------:R-:W-:Y:S05]  /*9b90*/  BRA `(.L_x_100) ;  /* 0xffffffd400a07947 */ /* 0x000fea000383ffff */
.L_x_109:
[----:B-1----:R1:W2:Y:S02]  /*9ba0*/  SYNCS.PHASECHK.TRANS64.TRYWAIT P0, [R40+URZ+0x80], R5 ;  /* 0x00008005280075a7 */ /* 0x0022a400080011ff */
[----:B--2---:R-:W-:Y:S05]  /*9bb0*/  @!P0 NANOSLEEP.SYNCS 0x989680 ;  /* 0x009896800000895d */ /* 0x004fea0003900000 */
[----:B------:R-:W2:Y:S02]  /*9bc0*/  @!P0 SYNCS.PHASECHK.TRANS64 P0, [R40+URZ+0x80], R5 ;  /* 0x00008005280085a7 */ /* 0x000ea400080010ff */
[----:B--2---:R-:W-:Y:S05]  /*9bd0*/  @!P0 BRA `(.L_x_109) ;  /* 0xfffffffc00f08947 */ /* 0x004fea000383ffff */
[----:B------:R-:W-:Y:S05]  /*9be0*/  BRA `(.L_x_108) ;  /* 0xffffffdc00ec7947 */ /* 0x000fea000383ffff */
.L_x_117:
[----:B-1----:R1:W4:Y:S02]  /*9bf0*/  SYNCS.PHASECHK.TRANS64.TRYWAIT P0, [R3+URZ+0x80], R6 ;  /* 0x00008006030075a7 */ /* 0x00232400080011ff */
[----:B----4-:R-:W-:Y:S05]  /*9c00*/  @!P0 NANOSLEEP.SYNCS 0x989680 ;  /* 0x009896800000895d */ /* 0x010fea0003900000 */
[----:B------:R-:W4:Y:S02]  /*9c10*/  @!P0 SYNCS.PHASECHK.TRANS64 P0, [R3+URZ+0x80], R6 ;  /* 0x00008006030085a7 */ /* 0x000f2400080010ff */
[----:B----4-:R-:W-:Y:S05]  /*9c20*/  @!P0 BRA `(.L_x_117) ;  /* 0xfffffffc00f08947 */ /* 0x010fea000383ffff */
[----:B------:R-:W-:Y:S05]  /*9c30*/  BRA `(.L_x_116) ;  /* 0xffffffe800347947 */ /* 0x000fea000383ffff */
        .weak           $__internal_0_$__cuda_sm10x_tcgen05_guardrail_trap_col_being_dealloced_not_returned_by_alloc
        .type           $__internal_0_$__cuda_sm10x_tcgen05_guardrail_trap_col_being_dealloced_not_returned_by_alloc,@function
        .size           $__internal_0_$__cuda_sm10x_tcgen05_guardrail_trap_col_being_dealloced_not_returned_by_alloc,($__internal_1_$__cuda_sm10x_tcgen05_guardrail_trap_phase_invalid_during_alloc - $__internal_0_$__cuda_sm10x_tcgen05_guardrail_trap_col_being_dealloced_not_returned_by_alloc)
$__internal_0_$__cuda_sm10x_tcgen05_guardrail_trap_col_being_dealloced_not_returned_by_alloc:
[----:B------:R-:W-:Y:S05]  /*9c40*/  BPT.TRAP 0x1 ;  /* 0x000000040000795c */ /* 0x000fea0000300000 */
[----:B------:R-:W-:-:S04]  /*9c50*/  HFMA2 R3, -RZ, RZ, 0, 0 ;  /* 0x00000000ff037431 */ /* 0x000fc800000001ff */
[----:B------:R-:W-:Y:S05]  /*9c60*/  RET.REL.NODEC R2 `(_ZN7cutlass13device_kernelINS_4conv6kernel13ConvUniversalINS1_16ConvProblemShapeILNS1_8OperatorE1ELi3EEENS1_10collective14CollectiveConvINS1_47MainloopSm100TmaUmmaWarpSpecializedImplicitGemmILS5_1ELi8ELi3ELi1ELi2EN4cute5tupleIJNSA_1CILi1EEESD_SD_EEEEENSB_IJNSC_ILi128EEENSC_ILi64EEENSB_IJNSC_ILi32EEEEEEEEENS_10tfloat32_tESL_NSA_8TiledMMAINSA_8MMA_AtomIJNSA_17SM100_MMA_TF32_SSISL_SL_fLi128ELi64ELNSA_4UMMA5MajorE0ELSQ_1ELNSP_7ScaleInE0ELSR_0EEEEEENSA_6LayoutISE_NSB_IJNSC_ILi0EEESV_SV_EEEEENSB_IJNSA_10UnderscoreESY_SY_EEEEENS7_6detail27Sm100ImplicitGemmTileTraitsINSA_20SM90_TMA_LOAD_IM2COLENSA_14ComposedLayoutINSA_7SwizzleILi3ELi4ELi3EEENSA_18smem_ptr_flag_bitsILi32EEENSU_INSB_IJNSC_ILi8EEESI_EEENSB_IJSI_SD_EEEEEEEvEENS12_INSA_13SM90_TMA_LOADENS14_INS15_ILi2ELi5ELi2EEES18_NSU_INSB_IJSI_NSC_ILi4EEEEEENSB_IJSD_SI_EEEEEEEvEEEENS_8epilogue10collective18CollectiveEpilogueINS1O_23Sm100TmaWarpSpecializedILi4ELi2ELi16ELb1ELb0EEEJSK_NSB_IJNSU_ISG_SD_EENSU_INSC_ILi16EEESD_EEEEESL_NSB_IJNSB_IJllllEEESD_SV_EEESL_S1Y_NS1O_6fusion15FusionCallbacksIS1S_NS1Z_17LinearCombinationISL_fSL_fLNS_15FloatRoundStyleE2EEESK_S1W_JEEENSA_5SM1004TMEM4LOAD26SM100_TMEM_LOAD_32dp32b16xES13_NS14_INS15_ILi2ELi4ELi3EEES18_NSU_INSB_IJS19_S1U_EEENSB_IJS1U_SD_EEEEEEENSA_39AutoVectorizingCopyWithAssumedAlignmentILi128EEENSA_21SM90_TMA_STORE_IM2COLES2D_S2F_S2F_EEEvvEEEEvNT_6ParamsE) ;  /* 0xffffff6002e47950 */ /* 0x000fea0003c3ffff */
        .weak           $__internal_1_$__cuda_sm10x_tcgen05_guardrail_trap_phase_invalid_during_alloc
        .type           $__internal_1_$__cuda_sm10x_tcgen05_guardrail_trap_phase_invalid_during_alloc,@function
        .size           $__internal_1_$__cuda_sm10x_tcgen05_guardrail_trap_phase_invalid_during_alloc,($__internal_2_$__cuda_sm10x_tcgen05_guardrail_trap_unallocated_columns_being_dealloced - $__internal_1_$__cuda_sm10x_tcgen05_guardrail_trap_phase_invalid_during_alloc)
$__internal_1_$__cuda_sm10x_tcgen05_guardrail_trap_phase_invalid_during_alloc:
[----:B------:R-:W-:Y:S05]  /*9c70*/  BPT.TRAP 0x1 ;  /* 0x000000040000795c */ /* 0x000fea0000300000 */
[----:B------:R-:W-:-:S04]  /*9c80*/  MOV R3, 0x0 ;  /* 0x0000000000037802 */ /* 0x000fc80000000f00 */
[----:B------:R-:W-:Y:S05]  /*9c90*/  RET.REL.NODEC R2 `(_ZN7cutlass13device_kernelINS_4conv6kernel13ConvUniversalINS1_16ConvProblemShapeILNS1_8OperatorE1ELi3EEENS1_10collective14CollectiveConvINS1_47MainloopSm100TmaUmmaWarpSpecializedImplicitGemmILS5_1ELi8ELi3ELi1ELi2EN4cute5tupleIJNSA_1CILi1EEESD_SD_EEEEENSB_IJNSC_ILi128EEENSC_ILi64EEENSB_IJNSC_ILi32EEEEEEEEENS_10tfloat32_tESL_NSA_8TiledMMAINSA_8MMA_AtomIJNSA_17SM100_MMA_TF32_SSISL_SL_fLi128ELi64ELNSA_4UMMA5MajorE0ELSQ_1ELNSP_7ScaleInE0ELSR_0EEEEEENSA_6LayoutISE_NSB_IJNSC_ILi0EEESV_SV_EEEEENSB_IJNSA_10UnderscoreESY_SY_EEEEENS7_6detail27Sm100ImplicitGemmTileTraitsINSA_20SM90_TMA_LOAD_IM2COLENSA_14ComposedLayoutINSA_7SwizzleILi3ELi4ELi3EEENSA_18smem_ptr_flag_bitsILi32EEENSU_INSB_IJNSC_ILi8EEESI_EEENSB_IJSI_SD_EEEEEEEvEENS12_INSA_13SM90_TMA_LOADENS14_INS15_ILi2ELi5ELi2EEES18_NSU_INSB_IJSI_NSC_ILi4EEEEEENSB_IJSD_SI_EEEEEEEvEEEENS_8epilogue10collective18CollectiveEpilogueINS1O_23Sm100TmaWarpSpecializedILi4ELi2ELi16ELb1ELb0EEEJSK_NSB_IJNSU_ISG_SD_EENSU_INSC_ILi16EEESD_EEEEESL_NSB_IJNSB_IJllllEEESD_SV_EEESL_S1Y_NS1O_6fusion15FusionCallbacksIS1S_NS1Z_17LinearCombinationISL_fSL_fLNS_15FloatRoundStyleE2EEESK_S1W_JEEENSA_5SM1004TMEM4LOAD26SM100_TMEM_LOAD_32dp32b16xES13_NS14_INS15_ILi2ELi4ELi3EEES18_NSU_INSB_IJS19_S1U_EEENSB_IJS1U_SD_EEEEEEENSA_39AutoVectorizingCopyWithAssumedAlignmentILi128EEENSA_21SM90_TMA_STORE_IM2COLES2D_S2F_S2F_EEEvvEEEEvNT_6ParamsE) ;  /* 0xffffff6002d87950 */ /* 0x000fea0003c3ffff */
        .weak           $__internal_2_$__cuda_sm10x_tcgen05_guardrail_trap_unallocated_columns_being_dealloced
        .type           $__internal_2_$__cuda_sm10x_tcgen05_guardrail_trap_unallocated_columns_being_dealloced,@function
        .size           $__internal_2_$__cuda_sm10x_tcgen05_guardrail_trap_unallocated_columns_being_dealloced,(.L_x_178 - $__internal_2_$__cuda_sm10x_tcgen05_guardrail_trap_unallocated_columns_being_dealloced)
$__internal_2_$__cuda_sm10x_tcgen05_guardrail_trap_unallocated_columns_being_dealloced:
[----:B------:R-:W-:Y:S05]  /*9ca0*/  BPT.TRAP 0x1 ;  /* 0x000000040000795c */ /* 0x000fea0000300000 */
[----:B------:R-:W-:-:S04]  /*9cb0*/  HFMA2 R3, -RZ, RZ, 0, 0 ;  /* 0x00000000ff037431 */ /* 0x000fc800000001ff */
[----:B------:R-:W-:Y:S05]  /*9cc0*/  RET.REL.NODEC R2 `(_ZN7cutlass13device_kernelINS_4conv6kernel13ConvUniversalINS1_16ConvProblemShapeILNS1_8OperatorE1ELi3EEENS1_10collective14CollectiveConvINS1_47MainloopSm100TmaUmmaWarpSpecializedImplicitGemmILS5_1ELi8ELi3ELi1ELi2EN4cute5tupleIJNSA_1CILi1EEESD_SD_EEEEENSB_IJNSC_ILi128EEENSC_ILi64EEENSB_IJNSC_ILi32EEEEEEEEENS_10tfloat32_tESL_NSA_8TiledMMAINSA_8MMA_AtomIJNSA_17SM100_MMA_TF32_SSISL_SL_fLi128ELi64ELNSA_4UMMA5MajorE0ELSQ_1ELNSP_7ScaleInE0ELSR_0EEEEEENSA_6LayoutISE_NSB_IJNSC_ILi0EEESV_SV_EEEEENSB_IJNSA_10UnderscoreESY_SY_EEEEENS7_6detail27Sm100ImplicitGemmTileTraitsINSA_20SM90_TMA_LOAD_IM2COLENSA_14ComposedLayoutINSA_7SwizzleILi3ELi4ELi3EEENSA_18smem_ptr_flag_bitsILi32EEENSU_INSB_IJNSC_ILi8EEESI_EEENSB_IJSI_SD_EEEEEEEvEENS12_INSA_13SM90_TMA_LOADENS14_INS15_ILi2ELi5ELi2EEES18_NSU_INSB_IJSI_NSC_ILi4EEEEEENSB_IJSD_SI_EEEEEEEvEEEENS_8epilogue10collective18CollectiveEpilogueINS1O_23Sm100TmaWarpSpecializedILi4ELi2ELi16ELb1ELb0EEEJSK_NSB_IJNSU_ISG_SD_EENSU_INSC_ILi16EEESD_EEEEESL_NSB_IJNSB_IJllllEEESD_SV_EEESL_S1Y_NS1O_6fusion15FusionCallbacksIS1S_NS1Z_17LinearCombinationISL_fSL_fLNS_15FloatRoundStyleE2EEESK_S1W_JEEENSA_5SM1004TMEM4LOAD26SM100_TMEM_LOAD_32dp32b16xES13_NS14_INS15_ILi2ELi4ELi3EEES18_NSU_INSB_IJS19_S1U_EEENSB_IJS1U_SD_EEEEEEENSA_39AutoVectorizingCopyWithAssumedAlignmentILi128EEENSA_21SM90_TMA_STORE_IM2COLES2D_S2F_S2F_EEEvvEEEEvNT_6ParamsE) ;  /* 0xffffff6002cc7950 */ /* 0x000fea0003c3ffff */
.L_x_177:
[----:B------:R-:W-:-:S00]  /*9cd0*/  BRA `(.L_x_177) ;  /* 0xfffffffc00fc7947 */ /* 0x000fc0000383ffff */
[----:B------:R-:W-:-:S00]  /*9ce0*/  NOP ;  /* 0x0000000000007918 */ /* 0x000fc00000000000 */
        /* <DEDUP_REMOVED lines=9> */
.L_x_178:


//--------------------- .nv.global.init           --------------------------
	.section	.nv.global.init,"aw",@progbits
.nv.global.init:
	.type		$str$29,@object
	.size		$str$29,($str$30 - $str$29)
$str$29:
        /*0000*/ 	.byte	0x28, 0x61, 0x64, 0x64, 0x72, 0x65, 0x73, 0x73, 0x20, 0x26, 0x20, 0x6d, 0x61, 0x73, 0x6b, 0x29
        /*0010*/ 	.byte	0x20, 0x3d, 0x3d, 0x20, 0x30, 0x00
	.type		$str$30,@object
	.size		$str$30,($str$28 - $str$30)
$str$30:
        /*0016*/ 	.byte	0x2f, 0x74, 0x6d, 0x70, 0x2f, 0x63, 0x75, 0x74, 0x6c, 0x61, 0x73, 0x73, 0x5f, 0x73, 0x77, 0x65
        /*0026*/ 	.byte	0x65, 0x70, 0x5f, 0x73, 0x72, 0x63, 0x2f, 0x69, 0x6e, 0x63, 0x6c, 0x75, 0x64, 0x65, 0x2f, 0x63
        /*0036*/ 	.byte	0x75, 0x74, 0x65, 0x2f, 0x70, 0x6f, 0x69, 0x6e, 0x74, 0x65, 0x72, 0x5f, 0x66, 0x6c, 0x61, 0x67
        /*0046*/ 	.byte	0x67, 0x65, 0x64, 0x2e, 0x68, 0x70, 0x70, 0x00
	.type		$str$28,@object
	.size		$str$28,($str$27 - $str$28)
$str$28:
        /*004e*/ 	.byte	0x2f, 0x74, 0x6d, 0x70, 0x2f, 0x63, 0x75, 0x74, 0x6c, 0x61, 0x73, 0x73, 0x5f, 0x73, 0x77, 0x65
        /*005e*/ 	.byte	0x65, 0x70, 0x5f, 0x73, 0x72, 0x63, 0x2f, 0x69, 0x6e, 0x63, 0x6c, 0x75, 0x64, 0x65, 0x2f, 0x63
        /*006e*/ 	.byte	0x75, 0x74, 0x65, 0x2f, 0x61, 0x74, 0x6f, 0x6d, 0x2f, 0x63, 0x6f, 0x70, 0x79, 0x5f, 0x74, 0x72
        /*007e*/ 	.byte	0x61, 0x69, 0x74, 0x73, 0x5f, 0x73, 0x6d, 0x31, 0x30, 0x30, 0x2e, 0x68, 0x70, 0x70, 0x00
	.type		$str$27,@object
	.size		$str$27,(__unnamed_1 - $str$27)
$str$27:
        /*008d*/ 	.byte	0x28, 0x28, 0x75, 0x69, 0x6e, 0x74, 0x33, 0x32, 0x5f, 0x74, 0x28, 0x74, 0x68, 0x72, 0x65, 0x61
        /*009d*/ 	.byte	0x64, 0x49, 0x64, 0x78, 0x2e, 0x78, 0x29, 0x20, 0x2f, 0x20, 0x33, 0x32, 0x29, 0x20, 0x25, 0x20
        /*00ad*/ 	.byte	0x34, 0x29, 0x20, 0x3d, 0x3d, 0x20, 0x28, 0x28, 0x28, 0x74, 0x6d, 0x65, 0x6d, 0x5f, 0x61, 0x64
        /*00bd*/ 	.byte	0x64, 0x72, 0x20, 0x3e, 0x3e, 0x20, 0x31, 0x36, 0x29, 0x20, 0x2f, 0x20, 0x33, 0x32, 0x29, 0x20
        /*00cd*/ 	.byte	0x25, 0x20, 0x34, 0x29, 0x00
	.type		__unnamed_1,@object
	.size		__unnamed_1,(__unnamed_2 - __unnamed_1)
__unnamed_1:
        /*00d2*/ 	.byte	0x61, 0x75, 0x74, 0x6f, 0x20, 0x63, 0x75, 0x74, 0x65, 0x3a, 0x3a, 0x61, 0x73, 0x5f, 0x70, 0x6f
        /* <DEDUP_REMOVED lines=24> */
        /*0262*/ 	.byte	0x32, 0x30, 0x34, 0x38, 0x3e, 0x3e, 0x3e, 0x3e, 0x5d, 0x00
	.type		__unnamed_2,@object
	.size		__unnamed_2,(.L_2 - __unnamed_2)
__unnamed_2:
        /* <DEDUP_REMOVED lines=42> */
        /*050c*/ 	.byte	0x3e, 0x5d, 0x00
.L_2:


//--------------------- .nv.shared._ZN7cutlass13device_kernelINS_4conv6kernel13ConvUniversalINS1_16ConvProblemShapeILNS1_8OperatorE1ELi3EEENS1_10collective14CollectiveConvINS1_47MainloopSm100TmaUmmaWarpSpecializedImplicitGemmILS5_1ELi8ELi3ELi1ELi2EN4cute5tupleIJNSA_1CILi1EEESD_SD_EEEEENSB_IJNSC_ILi128EEENSC_ILi64EEENSB_IJNSC_ILi32EEEEEEEEENS_10tfloat32_tESL_NSA_8TiledMMAINSA_8MMA_AtomIJNSA_17SM100_MMA_TF32_SSISL_SL_fLi128ELi64ELNSA_4UMMA5MajorE0ELSQ_1ELNSP_7ScaleInE0ELSR_0EEEEEENSA_6LayoutISE_NSB_IJNSC_ILi0EEESV_SV_EEEEENSB_IJNSA_10UnderscoreESY_SY_EEEEENS7_6detail27Sm100ImplicitGemmTileTraitsINSA_20SM90_TMA_LOAD_IM2COLENSA_14ComposedLayoutINSA_7SwizzleILi3ELi4ELi3EEENSA_18smem_ptr_flag_bitsILi32EEENSU_INSB_IJNSC_ILi8EEESI_EEENSB_IJSI_SD_EEEEEEEvEENS12_INSA_13SM90_TMA_LOADENS14_INS15_ILi2ELi5ELi2EEES18_NSU_INSB_IJSI_NSC_ILi4EEEEEENSB_IJSD_SI_EEEEEEEvEEEENS_8epilogue10collective18CollectiveEpilogueINS1O_23Sm100TmaWarpSpecializedILi4ELi2ELi16ELb1ELb0EEEJSK_NSB_IJNSU_ISG_SD_EENSU_INSC_ILi16EEESD_EEEEESL_NSB_IJNSB_IJllllEEESD_SV_EEESL_S1Y_NS1O_6fusion15FusionCallbacksIS1S_NS1Z_17LinearCombinationISL_fSL_fLNS_15FloatRoundStyleE2EEESK_S1W_JEEENSA_5SM1004TMEM4LOAD26SM100_TMEM_LOAD_32dp32b16xES13_NS14_INS15_ILi2ELi4ELi3EEES18_NSU_INSB_IJS19_S1U_EEENSB_IJS1U_SD_EEEEEEENSA_39AutoVectorizingCopyWithAssumedAlignmentILi128EEENSA_21SM90_TMA_STORE_IM2COLES2D_S2F_S2F_EEEvvEEEEvNT_6ParamsE --------------------------
	.section	.nv.shared._ZN7cutlass13device_kernelINS_4conv6kernel13ConvUniversalINS1_16ConvProblemShapeILNS1_8OperatorE1ELi3EEENS1_10collective14CollectiveConvINS1_47MainloopSm100TmaUmmaWarpSpecializedImplicitGemmILS5_1ELi8ELi3ELi1ELi2EN4cute5tupleIJNSA_1CILi1EEESD_SD_EEEEENSB_IJNSC_ILi128EEENSC_ILi64EEENSB_IJNSC_ILi32EEEEEEEEENS_10tfloat32_tESL_NSA_8TiledMMAINSA_8MMA_AtomIJNSA_17SM100_MMA_TF32_SSISL_SL_fLi128ELi64ELNSA_4UMMA5MajorE0ELSQ_1ELNSP_7ScaleInE0ELSR_0EEEEEENSA_6LayoutISE_NSB_IJNSC_ILi0EEESV_SV_EEEEENSB_IJNSA_10UnderscoreESY_SY_EEEEENS7_6detail27Sm100ImplicitGemmTileTraitsINSA_20SM90_TMA_LOAD_IM2COLENSA_14ComposedLayoutINSA_7SwizzleILi3ELi4ELi3EEENSA_18smem_ptr_flag_bitsILi32EEENSU_INSB_IJNSC_ILi8EEESI_EEENSB_IJSI_SD_EEEEEEEvEENS12_INSA_13SM90_TMA_LOADENS14_INS15_ILi2ELi5ELi2EEES18_NSU_INSB_IJSI_NSC_ILi4EEEEEENSB_IJSD_SI_EEEEEEEvEEEENS_8epilogue10collective18CollectiveEpilogueINS1O_23Sm100TmaWarpSpecializedILi4ELi2ELi16ELb1ELb0EEEJSK_NSB_IJNSU_ISG_SD_EENSU_INSC_ILi16EEESD_EEEEESL_NSB_IJNSB_IJllllEEESD_SV_EEESL_S1Y_NS1O_6fusion15FusionCallbacksIS1S_NS1Z_17LinearCombinationISL_fSL_fLNS_15FloatRoundStyleE2EEESK_S1W_JEEENSA_5SM1004TMEM4LOAD26SM100_TMEM_LOAD_32dp32b16xES13_NS14_INS15_ILi2ELi4ELi3EEES18_NSU_INSB_IJS19_S1U_EEENSB_IJS1U_SD_EEEEEEENSA_39AutoVectorizingCopyWithAssumedAlignmentILi128EEENSA_21SM90_TMA_STORE_IM2COLES2D_S2F_S2F_EEEvvEEEEvNT_6ParamsE,"aw",@nobits
	.sectionflags	@""
	.align	16
	.zero		1024


//--------------------- .nv.shared.reserved.0     --------------------------
	.section	.nv.shared.reserved.0,"aw",@nobits
	.weak		__nv_reservedSMEM_offset_0_alias
	.size		__nv_reservedSMEM_offset_0_alias, 0, 64
	.other		__nv_reservedSMEM_offset_0_alias,@"STO_CUDA_RESERVED_SHARED STV_DEFAULT"
__nv_reservedSMEM_offset_0_alias:
	.zero		0
.nv.shared.reserved.0:
	.zero		64
	.weak		__nv_reservedSMEM_tcgen05_partition
	.type		__nv_reservedSMEM_tcgen05_partition,@object
	.size		__nv_reservedSMEM_tcgen05_partition,(.L_0 - __nv_reservedSMEM_tcgen05_partition)
__nv_reservedSMEM_tcgen05_partition:
	.zero		32
.L_0:


//--------------------- .nv.global                --------------------------
	.section	.nv.global,"aw",@nobits
.nv.global:
	.type		_ZN39_INTERNAL_4b61906c_4_k_cu_6b520754_27444cute1_E,@object
	.size		_ZN39_INTERNAL_4b61906c_4_k_cu_6b520754_27444cute1_E,(_ZN39_INTERNAL_4b61906c_4_k_cu_6b520754_27444cuda3std3__45__cpo6cbeginE - _ZN39_INTERNAL_4b61906c_4_k_cu_6b520754_27444cute1_E)
_ZN39_INTERNAL_4b61906c_4_k_cu_6b520754_27444cute1_E:
	.zero		1
	.type		_ZN39_INTERNAL_4b61906c_4_k_cu_6b520754_27444cuda3std3__45__cpo6cbeginE,@object
	.size		_ZN39_INTERNAL_4b61906c_4_k_cu_6b520754_27444cuda3std3__45__cpo6cbeginE,(_ZN39_INTERNAL_4b61906c_4_k_cu_6b520754_27444cuda3std3__48in_placeE - _ZN39_INTERNAL_4b61906c_4_k_cu_6b520754_27444cuda3std3__45__cpo6cbeginE)
_ZN39_INTERNAL_4b61906c_4_k_cu_6b520754_27444cuda3std3__45__cpo6cbeginE:
	.zero		1
	.type		_ZN39_INTERNAL_4b61906c_4_k_cu_6b520754_27444cuda3std3__48in_placeE,@object
	.size		_ZN39_INTERNAL_4b61906c_4_k_cu_6b520754_27444cuda3std3__48in_placeE,(_ZN39_INTERNAL_4b61906c_4_k_cu_6b520754_27444cuda3std6ranges3__45__cpo9iter_moveE - _ZN39_INTERNAL_4b61906c_4_k_cu_6b520754_27444cuda3std3__48in_placeE)
_ZN39_INTERNAL_4b61906c_4_k_cu_6b520754_27444cuda3std3__48in_placeE:
	.zero		1
	.type		_ZN39_INTERNAL_4b61906c_4_k_cu_6b520754_27444cuda3std6ranges3__45__cpo9iter_moveE,@object
	.size		_ZN39_INTERNAL_4b61906c_4_k_cu_6b520754_27444cuda3std6ranges3__45__cpo9iter_moveE,(_ZN39_INTERNAL_4b61906c_4_k_cu_6b520754_27444cuda3std3__45__cpo5beginE - _ZN39_INTERNAL_4b61906c_4_k_cu_6b520754_27444cuda3std6ranges3__45__cpo9iter_moveE)
_ZN39_INTERNAL_4b61906c_4_k_cu_6b520754_27444cuda3std6ranges3__45__cpo9iter_moveE:
	.zero		1
	.type		_ZN39_INTERNAL_4b61906c_4_k_cu_6b520754_27444cuda3std3__45__cpo5beginE,@object
	.size		_ZN39_INTERNAL_4b61906c_4_k_cu_6b520754_27444cuda3std3__45__cpo5beginE,(_ZN39_INTERNAL_4b61906c_4_k_cu_6b520754_27444cuda3std3__441_GLOBAL__N__4b61906c_4_k_cu_6b520754_27446ignoreE - _ZN39_INTERNAL_4b61906c_4_k_cu_6b520754_27444cuda3std3__45__cpo5beginE)
_ZN39_INTERNAL_4b61906c_4_k_cu_6b520754_27444cuda3std3__45__cpo5beginE:
	.zero		1
	.type		_ZN39_INTERNAL_4b61906c_4_k_cu_6b520754_27444cuda3std3__441_GLOBAL__N__4b61906c_4_k_cu_6b520754_27446ignoreE,@object
	.size		_ZN39_INTERNAL_4b61906c_4_k_cu_6b520754_27444cuda3std3__441_GLOBAL__N__4b61906c_4_k_cu_6b520754_27446ignoreE,(_ZN39_INTERNAL_4b61906c_4_k_cu_6b520754_27444cute7productE - _ZN39_INTERNAL_4b61906c_4_k_cu_6b520754_27444cuda3std3__441_GLOBAL__N__4b61906c_4_k_cu_6b520754_27446ignoreE)
_ZN39_INTERNAL_4b61906c_4_k_cu_6b520754_27444cuda3std3__441_GLOBAL__N__4b61906c_4_k_cu_6b520754_27446ignoreE:
	.zero		1
	.type		_ZN39_INTERNAL_4b61906c_4_k_cu_6b520754_27444cute7productE,@object
	.size		_ZN39_INTERNAL_4b61906c_4_k_cu_6b520754_27444cute7productE,(_ZN39_INTERNAL_4b61906c_4_k_cu_6b520754_27444cuda3std3__45__cpo3endE - _ZN39_INTERNAL_4b61906c_4_k_cu_6b520754_27444cute7productE)
_ZN39_INTERNAL_4b61906c_4_k_cu_6b520754_27444cute7productE:
	.zero		1
	.type		_ZN39_INTERNAL_4b61906c_4_k_cu_6b520754_27444cuda3std3__45__cpo3endE,@object
	.size		_ZN39_INTERNAL_4b61906c_4_k_cu_6b520754_27444cuda3std3__45__cpo3endE,(_ZN39_INTERNAL_4b61906c_4_k_cu_6b520754_27444cuda3std3__419piecewise_constructE - _ZN39_INTERNAL_4b61906c_4_k_cu_6b520754_27444cuda3std3__45__cpo3endE)
_ZN39_INTERNAL_4b61906c_4_k_cu_6b520754_27444cuda3std3__45__cpo3endE:
	.zero		1
	.type		_ZN39_INTERNAL_4b61906c_4_k_cu_6b520754_27444cuda3std3__419piecewise_constructE,@object
	.size		_ZN39_INTERNAL_4b61906c_4_k_cu_6b520754_27444cuda3std3__419piecewise_constructE,(_ZN39_INTERNAL_4b61906c_4_k_cu_6b520754_27444cuda3std3__45__cpo4cendE - _ZN39_INTERNAL_4b61906c_4_k_cu_6b520754_27444cuda3std3__419piecewise_constructE)
_ZN39_INTERNAL_4b61906c_4_k_cu_6b520754_27444cuda3std3__419piecewise_constructE:
	.zero		1
	.type		_ZN39_INTERNAL_4b61906c_4_k_cu_6b520754_27444cuda3std3__45__cpo4cendE,@object
	.size		_ZN39_INTERNAL_4b61906c_4_k_cu_6b520754_27444cuda3std3__45__cpo4cendE,(_ZN39_INTERNAL_4b61906c_4_k_cu_6b520754_27444cuda3std6ranges3__45__cpo4swapE - _ZN39_INTERNAL_4b61906c_4_k_cu_6b520754_27444cuda3std3__45__cpo4cendE)
_ZN39_INTERNAL_4b61906c_4_k_cu_6b520754_27444cuda3std3__45__cpo4cendE:
	.zero		1
	.type		_ZN39_INTERNAL_4b61906c_4_k_cu_6b520754_27444cuda3std6ranges3__45__cpo4swapE,@object
	.size		_ZN39_INTERNAL_4b61906c_4_k_cu_6b520754_27444cuda3std6ranges3__45__cpo4swapE,(.L_10 - _ZN39_INTERNAL_4b61906c_4_k_cu_6b520754_27444cuda3std6ranges3__45__cpo4swapE)
_ZN39_INTERNAL_4b61906c_4_k_cu_6b520754_27444cuda3std6ranges3__45__cpo4swapE:
	.zero		1
.L_10:


//--------------------- .nv.constant0._ZN7cutlass13device_kernelINS_4conv6kernel13ConvUniversalINS1_16ConvProblemShapeILNS1_8OperatorE1ELi3EEENS1_10collective14CollectiveConvINS1_47MainloopSm100TmaUmmaWarpSpecializedImplicitGemmILS5_1ELi8ELi3ELi1ELi2EN4cute5tupleIJNSA_1CILi1EEESD_SD_EEEEENSB_IJNSC_ILi128EEENSC_ILi64EEENSB_IJNSC_ILi32EEEEEEEEENS_10tfloat32_tESL_NSA_8TiledMMAINSA_8MMA_AtomIJNSA_17SM100_MMA_TF32_SSISL_SL_fLi128ELi64ELNSA_4UMMA5MajorE0ELSQ_1ELNSP_7ScaleInE0ELSR_0EEEEEENSA_6LayoutISE_NSB_IJNSC_ILi0EEESV_SV_EEEEENSB_IJNSA_10UnderscoreESY_SY_EEEEENS7_6detail27Sm100ImplicitGemmTileTraitsINSA_20SM90_TMA_LOAD_IM2COLENSA_14ComposedLayoutINSA_7SwizzleILi3ELi4ELi3EEENSA_18smem_ptr_flag_bitsILi32EEENSU_INSB_IJNSC_ILi8EEESI_EEENSB_IJSI_SD_EEEEEEEvEENS12_INSA_13SM90_TMA_LOADENS14_INS15_ILi2ELi5ELi2EEES18_NSU_INSB_IJSI_NSC_ILi4EEEEEENSB_IJSD_SI_EEEEEEEvEEEENS_8epilogue10collective18CollectiveEpilogueINS1O_23Sm100TmaWarpSpecializedILi4ELi2ELi16ELb1ELb0EEEJSK_NSB_IJNSU_ISG_SD_EENSU_INSC_ILi16EEESD_EEEEESL_NSB_IJNSB_IJllllEEESD_SV_EEESL_S1Y_NS1O_6fusion15FusionCallbacksIS1S_NS1Z_17LinearCombinationISL_fSL_fLNS_15FloatRoundStyleE2EEESK_S1W_JEEENSA_5SM1004TMEM4LOAD26SM100_TMEM_LOAD_32dp32b16xES13_NS14_INS15_ILi2ELi4ELi3EEES18_NSU_INSB_IJS19_S1U_EEENSB_IJS1U_SD_EEEEEEENSA_39AutoVectorizingCopyWithAssumedAlignmentILi128EEENSA_21SM90_TMA_STORE_IM2COLES2D_S2F_S2F_EEEvvEEEEvNT_6ParamsE --------------------------
	.section	.nv.constant0._ZN7cutlass13device_kernelINS_4conv6kernel13ConvUniversalINS1_16ConvProblemShapeILNS1_8OperatorE1ELi3EEENS1_10collective14CollectiveConvINS1_47MainloopSm100TmaUmmaWarpSpecializedImplicitGemmILS5_1ELi8ELi3ELi1ELi2EN4cute5tupleIJNSA_1CILi1EEESD_SD_EEEEENSB_IJNSC_ILi128EEENSC_ILi64EEENSB_IJNSC_ILi32EEEEEEEEENS_10tfloat32_tESL_NSA_8TiledMMAINSA_8MMA_AtomIJNSA_17SM100_MMA_TF32_SSISL_SL_fLi128ELi64ELNSA_4UMMA5MajorE0ELSQ_1ELNSP_7ScaleInE0ELSR_0EEEEEENSA_6LayoutISE_NSB_IJNSC_ILi0EEESV_SV_EEEEENSB_IJNSA_10UnderscoreESY_SY_EEEEENS7_6detail27Sm100ImplicitGemmTileTraitsINSA_20SM90_TMA_LOAD_IM2COLENSA_14ComposedLayoutINSA_7SwizzleILi3ELi4ELi3EEENSA_18smem_ptr_flag_bitsILi32EEENSU_INSB_IJNSC_ILi8EEESI_EEENSB_IJSI_SD_EEEEEEEvEENS12_INSA_13SM90_TMA_LOADENS14_INS15_ILi2ELi5ELi2EEES18_NSU_INSB_IJSI_NSC_ILi4EEEEEENSB_IJSD_SI_EEEEEEEvEEEENS_8epilogue10collective18CollectiveEpilogueINS1O_23Sm100TmaWarpSpecializedILi4ELi2ELi16ELb1ELb0EEEJSK_NSB_IJNSU_ISG_SD_EENSU_INSC_ILi16EEESD_EEEEESL_NSB_IJNSB_IJllllEEESD_SV_EEESL_S1Y_NS1O_6fusion15FusionCallbacksIS1S_NS1Z_17LinearCombinationISL_fSL_fLNS_15FloatRoundStyleE2EEESK_S1W_JEEENSA_5SM1004TMEM4LOAD26SM100_TMEM_LOAD_32dp32b16xES13_NS14_INS15_ILi2ELi4ELi3EEES18_NSU_INSB_IJS19_S1U_EEENSB_IJS1U_SD_EEEEEEENSA_39AutoVectorizingCopyWithAssumedAlignmentILi128EEENSA_21SM90_TMA_STORE_IM2COLES2D_S2F_S2F_EEEvvEEEEvNT_6ParamsE,"a",@progbits
	.sectionflags	@""
	.align	4
.nv.constant0._ZN7cutlass13device_kernelINS_4conv6kernel13ConvUniversalINS1_16ConvProblemShapeILNS1_8OperatorE1ELi3EEENS1_10collective14CollectiveConvINS1_47MainloopSm100TmaUmmaWarpSpecializedImplicitGemmILS5_1ELi8ELi3ELi1ELi2EN4cute5tupleIJNSA_1CILi1EEESD_SD_EEEEENSB_IJNSC_ILi128EEENSC_ILi64EEENSB_IJNSC_ILi32EEEEEEEEENS_10tfloat32_tESL_NSA_8TiledMMAINSA_8MMA_AtomIJNSA_17SM100_MMA_TF32_SSISL_SL_fLi128ELi64ELNSA_4UMMA5MajorE0ELSQ_1ELNSP_7ScaleInE0ELSR_0EEEEEENSA_6LayoutISE_NSB_IJNSC_ILi0EEESV_SV_EEEEENSB_IJNSA_10UnderscoreESY_SY_EEEEENS7_6detail27Sm100ImplicitGemmTileTraitsINSA_20SM90_TMA_LOAD_IM2COLENSA_14ComposedLayoutINSA_7SwizzleILi3ELi4ELi3EEENSA_18smem_ptr_flag_bitsILi32EEENSU_INSB_IJNSC_ILi8EEESI_EEENSB_IJSI_SD_EEEEEEEvEENS12_INSA_13SM90_TMA_LOADENS14_INS15_ILi2ELi5ELi2EEES18_NSU_INSB_IJSI_NSC_ILi4EEEEEENSB_IJSD_SI_EEEEEEEvEEEENS_8epilogue10collective18CollectiveEpilogueINS1O_23Sm100TmaWarpSpecializedILi4ELi2ELi16ELb1ELb0EEEJSK_NSB_IJNSU_ISG_SD_EENSU_INSC_ILi16EEESD_EEEEESL_NSB_IJNSB_IJllllEEESD_SV_EEESL_S1Y_NS1O_6fusion15FusionCallbacksIS1S_NS1Z_17LinearCombinationISL_fSL_fLNS_15FloatRoundStyleE2EEESK_S1W_JEEENSA_5SM1004TMEM4LOAD26SM100_TMEM_LOAD_32dp32b16xES13_NS14_INS15_ILi2ELi4ELi3EEES18_NSU_INSB_IJS19_S1U_EEENSB_IJS1U_SD_EEEEEEENSA_39AutoVectorizingCopyWithAssumedAlignmentILi128EEENSA_21SM90_TMA_STORE_IM2COLES2D_S2F_S2F_EEEvvEEEEvNT_6ParamsE:
	.zero		3200


//--------------------- SYMBOLS --------------------------

	.type		.nv.reservedSmem.offset0,@object
	.size		.nv.reservedSmem.offset0,0x4
	.type		.nv.reservedSmem.cap,@object
	.size		.nv.reservedSmem.cap,0x4
	.type		__assertfail,@function
